	.headerflags	@"EF_CUDA_TEXMODE_UNIFIED EF_CUDA_64BIT_ADDRESS EF_CUDA_ACCELERATORS EF_CUDA_SM90 EF_CUDA_VIRTUAL_SM(EF_CUDA_SM90)"
	.elftype	@"ET_EXEC"


//--------------------- .nv.info                  --------------------------
	.section	.nv.info,"",@"SHT_CUDA_INFO"
	.align	4


	//----- nvinfo : EIATTR_REGCOUNT
	.align		4
        /*0000*/ 	.byte	0x04, 0x2f
        /*0002*/ 	.short	(.L_2 - .L_1)
	.align		4
.L_1:
        /*0004*/ 	.word	index@(triton_poi_fused_cat_8)
        /*0008*/ 	.word	0x00000030


	//----- nvinfo : EIATTR_MIN_STACK_SIZE
	.align		4
.L_2:
        /*000c*/ 	.byte	0x04, 0x12
        /*000e*/ 	.short	(.L_4 - .L_3)
	.align		4
.L_3:
        /*0010*/ 	.word	index@(triton_poi_fused_cat_8)
        /*0014*/ 	.word	0x00000000


	//----- nvinfo : EIATTR_FRAME_SIZE
	.align		4
.L_4:
        /*0018*/ 	.byte	0x04, 0x11
        /*001a*/ 	.short	(.L_6 - .L_5)
	.align		4
.L_5:
        /*001c*/ 	.word	index@(triton_poi_fused_cat_8)
        /*0020*/ 	.word	0x00000000


	//----- nvinfo : EIATTR_MIN_STACK_SIZE
	.align		4
.L_6:
        /*0024*/ 	.byte	0x04, 0x12
        /*0026*/ 	.short	(.L_8 - .L_7)
	.align		4
.L_7:
        /*0028*/ 	.word	index@(triton_poi_fused_cat_8)
        /*002c*/ 	.word	0x00000000
.L_8:


//--------------------- .nv.info.triton_poi_fused_cat_8 --------------------------
	.section	.nv.info.triton_poi_fused_cat_8,"",@"SHT_CUDA_INFO"
	.sectionflags	@""
	.align	4


	//----- nvinfo : EIATTR_CUDA_API_VERSION
	.align		4
        /*0000*/ 	.byte	0x04, 0x37
        /*0002*/ 	.short	(.L_10 - .L_9)
.L_9:
        /*0004*/ 	.word	0x0000007c


	//----- nvinfo : EIATTR_KPARAM_INFO
	.align		4
.L_10:
        /*0008*/ 	.byte	0x04, 0x17
        /*000a*/ 	.short	(.L_12 - .L_11)
.L_11:
        /*000c*/ 	.word	0x00000000
        /*0010*/ 	.short	0x0003
        /*0012*/ 	.short	0x0018
        /*0014*/ 	.byte	0x00, 0xf0, 0x11, 0x00


	//----- nvinfo : EIATTR_KPARAM_INFO
	.align		4
.L_12:
        /*0018*/ 	.byte	0x04, 0x17
        /*001a*/ 	.short	(.L_14 - .L_13)
.L_13:
        /*001c*/ 	.word	0x00000000
        /*0020*/ 	.short	0x0002
        /*0022*/ 	.short	0x0010
        /*0024*/ 	.byte	0x00, 0xf4, 0x21, 0x00


	//----- nvinfo : EIATTR_KPARAM_INFO
	.align		4
.L_14:
        /*0028*/ 	.byte	0x04, 0x17
        /*002a*/ 	.short	(.L_16 - .L_15)
.L_15:
        /*002c*/ 	.word	0x00000000
        /*0030*/ 	.short	0x0001
        /*0032*/ 	.short	0x0008
        /*0034*/ 	.byte	0x00, 0xf4, 0x21, 0x00


	//----- nvinfo : EIATTR_KPARAM_INFO
	.align		4
.L_16:
        /*0038*/ 	.byte	0x04, 0x17
        /*003a*/ 	.short	(.L_18 - .L_17)
.L_17:
        /*003c*/ 	.word	0x00000000
        /*0040*/ 	.short	0x0000
        /*0042*/ 	.short	0x0000
        /*0044*/ 	.byte	0x00, 0xf4, 0x21, 0x00


	//----- nvinfo : EIATTR_SPARSE_MMA_MASK
	.align		4
.L_18:
        /*0048*/ 	.byte	0x03, 0x50
        /*004a*/ 	.short	0x0000


	//----- nvinfo : EIATTR_MAXREG_COUNT
	.align		4
        /*004c*/ 	.byte	0x03, 0x1b
        /*004e*/ 	.short	0x00ff


	//----- nvinfo : EIATTR_EXIT_INSTR_OFFSETS
	.align		4
        /*0050*/ 	.byte	0x04, 0x1c
        /*0052*/ 	.short	(.L_20 - .L_19)


	//   ....[0]....
.L_19:
        /*0054*/ 	.word	0x00003ea0


	//----- nvinfo : EIATTR_REQNTID
	.align		4
.L_20:
        /*0058*/ 	.byte	0x04, 0x10
        /*005a*/ 	.short	(.L_22 - .L_21)
.L_21:
        /*005c*/ 	.word	0x00000080
        /*0060*/ 	.word	0x00000001
        /*0064*/ 	.word	0x00000001


	//----- nvinfo : EIATTR_CRS_STACK_SIZE
	.align		4
.L_22:
        /*0068*/ 	.byte	0x04, 0x1e
        /*006a*/ 	.short	(.L_24 - .L_23)
.L_23:
        /*006c*/ 	.word	0x00000000


	//----- nvinfo : EIATTR_CBANK_PARAM_SIZE
	.align		4
.L_24:
        /*0070*/ 	.byte	0x03, 0x19
        /*0072*/ 	.short	0x001c


	//----- nvinfo : EIATTR_PARAM_CBANK
	.align		4
        /*0074*/ 	.byte	0x04, 0x0a
        /*0076*/ 	.short	(.L_26 - .L_25)
	.align		4
.L_25:
        /*0078*/ 	.word	index@(.nv.constant0.triton_poi_fused_cat_8)
        /*007c*/ 	.short	0x0210
        /*007e*/ 	.short	0x001c


	//----- nvinfo : EIATTR_SW_WAR
	.align		4
.L_26:
        /*0080*/ 	.byte	0x04, 0x36
        /*0082*/ 	.short	(.L_28 - .L_27)
.L_27:
        /*0084*/ 	.word	0x00000008
.L_28:


//--------------------- .nv.callgraph             --------------------------
	.section	.nv.callgraph,"",@"SHT_CUDA_CALLGRAPH"
	.align	4
	.sectionentsize	8
	.align		4
        /*0000*/ 	.word	0x00000000
	.align		4
        /*0004*/ 	.word	0xffffffff
	.align		4
        /*0008*/ 	.word	0x00000000
	.align		4
        /*000c*/ 	.word	0xfffffffe
	.align		4
        /*0010*/ 	.word	0x00000000
	.align		4
        /*0014*/ 	.word	0xfffffffd
	.align		4
        /*0018*/ 	.word	0x00000000
	.align		4
        /*001c*/ 	.word	0xfffffffc


//--------------------- .nv.constant4             --------------------------
	.section	.nv.constant4,"a",@progbits
	.align	8
	.align		8
.nv.constant4:
        /*0000*/ 	.dword	_$_str


//--------------------- .text.triton_poi_fused_cat_8 --------------------------
	.section	.text.triton_poi_fused_cat_8,"ax",@progbits
	.align	128
        .global         triton_poi_fused_cat_8
        .type           triton_poi_fused_cat_8,@function
        .size           triton_poi_fused_cat_8,(.L_x_81 - triton_poi_fused_cat_8)
        .other          triton_poi_fused_cat_8,@"STO_CUDA_ENTRY STV_DEFAULT"
triton_poi_fused_cat_8:
.text.triton_poi_fused_cat_8:
[----:B------:R-:W0:Y:S02]  /*0000*/  LDC R1, c[0x0][0x28] ;  /* 0x00000a00ff017b82 */ /* 0x000e240000000800 */
[----:B------:R-:W1:Y:S01]  /*0010*/  S2R R0, SR_TID.X ;  /* 0x0000000000007919 */ /* 0x000e620000002100 */
[----:B------:R-:W2:Y:S01]  /*0020*/  LDC.64 R14, c[0x0][0x210] ;  /* 0x00008400ff0e7b82 */ /* 0x000ea20000000a00 */
[----:B------:R-:W-:Y:S02]  /*0030*/  CS2R R16, SRZ ;  /* 0x0000000000107805 */ /* 0x000fe4000001ff00 */
[----:B------:R-:W-:Y:S01]  /*0040*/  CS2R R18, SRZ ;  /* 0x0000000000127805 */ /* 0x000fe2000001ff00 */
[----:B------:R-:W3:Y:S01]  /*0050*/  S2R R7, SR_CTAID.X ;  /* 0x0000000000077919 */ /* 0x000ee20000002500 */
[----:B------:R-:W-:Y:S01]  /*0060*/  ULDC.64 UR4, c[0x0][0x208] ;  /* 0x0000820000047ab9 */ /* 0x000fe20000000a00 */
[----:B-1----:R-:W-:-:S04]  /*0070*/  SHF.L.U32 R0, R0, 0x2, RZ ;  /* 0x0000000200007819 */ /* 0x002fc800000006ff */
[----:B------:R-:W-:-:S04]  /*0080*/  LOP3.LUT R0, R0, 0x1fc, RZ, 0xc0, !PT ;  /* 0x000001fc00007812 */ /* 0x000fc800078ec0ff */
[----:B---3--:R-:W-:-:S04]  /*0090*/  LEA R20, R7, R0, 0xa ;  /* 0x0000000007147211 */ /* 0x008fc800078e50ff */
[----:B------:R-:W-:-:S04]  /*00a0*/  SHF.R.S32.HI R3, RZ, 0x1f, R20 ;  /* 0x0000001fff037819 */ /* 0x000fc80000011414 */
[----:B------:R-:W-:-:S04]  /*00b0*/  LEA.HI R3, R3, R20, RZ, 0x7 ;  /* 0x0000001403037211 */ /* 0x000fc800078f38ff */
[----:B------:R-:W-:Y:S02]  /*00c0*/  LOP3.LUT R5, R3, 0xffffff80, RZ, 0xc0, !PT ;  /* 0xffffff8003057812 */ /* 0x000fe400078ec0ff */
[----:B------:R-:W-:Y:S02]  /*00d0*/  SHF.R.S32.HI R3, RZ, 0x7, R3 ;  /* 0x00000007ff037819 */ /* 0x000fe40000011403 */
[----:B------:R-:W-:-:S04]  /*00e0*/  IADD3 R10, R20, -R5, RZ ;  /* 0x80000005140a7210 */ /* 0x000fc80007ffe0ff */
[----:B------:R-:W-:Y:S02]  /*00f0*/  ISETP.GE.AND P0, PT, R10, 0x40, PT ;  /* 0x000000400a00780c */ /* 0x000fe40003f06270 */
[----:B------:R-:W-:-:S05]  /*0100*/  LEA R8, R3, R10, 0x6 ;  /* 0x0000000a03087211 */ /* 0x000fca00078e30ff */
[----:B--2---:R-:W-:-:S06]  /*0110*/  IMAD.WIDE R2, R8, 0x4, R14 ;  /* 0x0000000408027825 */ /* 0x004fcc00078e020e */
[----:B------:R-:W2:Y:S01]  /*0120*/  @!P0 LDG.E.EL.128 R16, desc[UR4][R2.64] ;  /* 0x0000000402108981 */ /* 0x000ea2000c2e1d00 */
[----:B------:R-:W-:Y:S02]  /*0130*/  SHF.R.S32.HI R5, RZ, 0x15, R7 ;  /* 0x00000015ff057819 */ /* 0x000fe40000011407 */
[----:B------:R-:W-:Y:S02]  /*0140*/  CS2R R6, SRZ ;  /* 0x0000000000067805 */ /* 0x000fe4000001ff00 */
[----:B------:R-:W-:-:S04]  /*0150*/  SGXT R5, R5, 0x1 ;  /* 0x000000010505781a */ /* 0x000fc80000000200 */
[----:B------:R-:W-:-:S04]  /*0160*/  LEA.HI R5, R5, R20, RZ, 0x7 ;  /* 0x0000001405057211 */ /* 0x000fc800078f38ff */
[----:B------:R-:W-:-:S04]  /*0170*/  IADD3 R5, R5, 0x200, RZ ;  /* 0x0000020005057810 */ /* 0x000fc80007ffe0ff */
[----:B------:R-:W-:-:S04]  /*0180*/  SHF.R.S32.HI R5, RZ, 0x7, R5 ;  /* 0x00000007ff057819 */ /* 0x000fc80000011405 */
[----:B------:R-:W-:Y:S02]  /*0190*/  LEA R9, R5, R10, 0x6 ;  /* 0x0000000a05097211 */ /* 0x000fe400078e30ff */
[----:B------:R-:W-:-:S03]  /*01a0*/  CS2R R4, SRZ ;  /* 0x0000000000047805 */ /* 0x000fc6000001ff00 */
[----:B------:R-:W-:-:S05]  /*01b0*/  IMAD.WIDE R14, R9, 0x4, R14 ;  /* 0x00000004090e7825 */ /* 0x000fca00078e020e */
[----:B------:R1:W3:Y:S01]  /*01c0*/  @!P0 LDG.E.EL.128 R4, desc[UR4][R14.64] ;  /* 0x000000040e048981 */ /* 0x0002e2000c2e1d00 */
[----:B------:R-:W-:Y:S01]  /*01d0*/  MOV R33, 0x3d39bf78 ;  /* 0x3d39bf7800217802 */ /* 0x000fe20000000f00 */
[----:B------:R-:W-:Y:S01]  /*01e0*/  BSSY B0, `(.L_x_0) ;  /* 0x0000090000007945 */ /* 0x000fe20003800000 */
[----:B--2---:R-:W-:Y:S02]  /*01f0*/  SEL R12, R17, RZ, !P0 ;  /* 0x000000ff110c7207 */ /* 0x004fe40004000000 */
[----:B------:R-:W-:Y:S02]  /*0200*/  SEL R16, R16, RZ, !P0 ;  /* 0x000000ff10107207 */ /* 0x000fe40004000000 */
[----:B------:R-:W-:Y:S01]  /*0210*/  SEL R2, R19, RZ, !P0 ;  /* 0x000000ff13027207 */ /* 0x000fe20004000000 */
[----:B------:R-:W-:Y:S01]  /*0220*/  FMUL R0, R12, 1.4426950216293334961 ;  /* 0x3fb8aa3b0c007820 */ /* 0x000fe20000400000 */
[----:B------:R-:W-:Y:S01]  /*0230*/  SEL R3, R18, RZ, !P0 ;  /* 0x000000ff12037207 */ /* 0x000fe20004000000 */
[----:B------:R-:W-:-:S02]  /*0240*/  FMUL R13, R16, 1.4426950216293334961 ;  /* 0x3fb8aa3b100d7820 */ /* 0x000fc40000400000 */
[----:B-1----:R-:W-:Y:S01]  /*0250*/  FMUL R15, R2, 1.4426950216293334961 ;  /* 0x3fb8aa3b020f7820 */ /* 0x002fe20000400000 */
[----:B------:R-:W-:Y:S01]  /*0260*/  FSETP.GEU.AND P2, PT, R0, -126, PT ;  /* 0xc2fc00000000780b */ /* 0x000fe20003f4e000 */
[----:B------:R-:W-:Y:S01]  /*0270*/  FMUL R17, R3, 1.4426950216293334961 ;  /* 0x3fb8aa3b03117820 */ /* 0x000fe20000400000 */
[----:B------:R-:W-:-:S04]  /*0280*/  FSETP.GEU.AND P1, PT, R13, -126, PT ;  /* 0xc2fc00000d00780b */ /* 0x000fc80003f2e000 */
[----:B------:R-:W-:-:S07]  /*0290*/  FSETP.GEU.AND P3, PT, R17, -126, PT ;  /* 0xc2fc00001100780b */ /* 0x000fce0003f6e000 */
[----:B------:R-:W-:Y:S02]  /*02a0*/  @!P2 FMUL R0, R0, 0.5 ;  /* 0x3f0000000000a820 */ /* 0x000fe40000400000 */
[----:B------:R-:W-:Y:S02]  /*02b0*/  @!P1 FMUL R13, R13, 0.5 ;  /* 0x3f0000000d0d9820 */ /* 0x000fe40000400000 */
[----:B------:R1:W2:Y:S02]  /*02c0*/  MUFU.EX2 R11, R0 ;  /* 0x00000000000b7308 */ /* 0x0002a40000000800 */
[----:B------:R-:W-:-:S06]  /*02d0*/  @!P3 FMUL R17, R17, 0.5 ;  /* 0x3f0000001111b820 */ /* 0x000fcc0000400000 */
[----:B------:R-:W4:Y:S01]  /*02e0*/  MUFU.EX2 R13, R13 ;  /* 0x0000000d000d7308 */ /* 0x000f220000000800 */
[----:B-1----:R-:W-:Y:S01]  /*02f0*/  HFMA2.MMA R0, -RZ, RZ, 1.625, 0 ;  /* 0x3e800000ff007435 */ /* 0x002fe200000001ff */
[----:B--2---:R-:W-:Y:S01]  /*0300*/  @!P2 FMUL R11, R11, R11 ;  /* 0x0000000b0b0ba220 */ /* 0x004fe20000400000 */
[----:B------:R-:W-:-:S03]  /*0310*/  FSETP.GEU.AND P2, PT, R15, -126, PT ;  /* 0xc2fc00000f00780b */ /* 0x000fc60003f4e000 */
[----:B------:R-:W-:Y:S01]  /*0320*/  FADD.FTZ.RZ R14, R11, 1 ;  /* 0x3f8000000b0e7421 */ /* 0x000fe2000001c000 */
[----:B----4-:R-:W-:-:S04]  /*0330*/  @!P1 FMUL R13, R13, R13 ;  /* 0x0000000d0d0d9220 */ /* 0x010fc80000400000 */
[----:B------:R-:W-:Y:S02]  /*0340*/  IADD3 R26, R14, -0x3f400000, RZ ;  /* 0xc0c000000e1a7810 */ /* 0x000fe40007ffe0ff */
[----:B------:R1:W2:Y:S02]  /*0350*/  MUFU.EX2 R14, R17 ;  /* 0x00000011000e7308 */ /* 0x0002a40000000800 */
[----:B------:R-:W-:Y:S01]  /*0360*/  LOP3.LUT R26, R26, 0xff800000, RZ, 0xc0, !PT ;  /* 0xff8000001a1a7812 */ /* 0x000fe200078ec0ff */
[----:B------:R-:W-:Y:S01]  /*0370*/  @!P2 FMUL R15, R15, 0.5 ;  /* 0x3f0000000f0fa820 */ /* 0x000fe20000400000 */
[C---:B------:R-:W-:Y:S02]  /*0380*/  ISETP.GE.U32.AND P5, PT, R13.reuse, 0x7f800000, PT ;  /* 0x7f8000000d00780c */ /* 0x040fe40003fa6070 */
[----:B------:R-:W-:Y:S02]  /*0390*/  IADD3 R19, -R26, 0x40800000, RZ ;  /* 0x408000001a137810 */ /* 0x000fe40007ffe1ff */
[----:B------:R-:W-:Y:S01]  /*03a0*/  IADD3 R24, R11, -R26, RZ ;  /* 0x8000001a0b187210 */ /* 0x000fe20007ffe0ff */
[----:B------:R-:W4:Y:S01]  /*03b0*/  MUFU.EX2 R15, R15 ;  /* 0x0000000f000f7308 */ /* 0x000f220000000800 */
[----:B-1----:R-:W-:Y:S01]  /*03c0*/  FADD.FTZ.RZ R17, R13, 1 ;  /* 0x3f8000000d117421 */ /* 0x002fe2000001c000 */
[----:B------:R-:W-:Y:S01]  /*03d0*/  FFMA.FTZ R19, R19, R0, -1 ;  /* 0xbf80000013137423 */ /* 0x000fe20000010000 */
[----:B------:R-:W-:-:S03]  /*03e0*/  I2FP.F32.S32 R26, R26 ;  /* 0x0000001a001a7245 */ /* 0x000fc60000201400 */
[----:B------:R-:W-:Y:S01]  /*03f0*/  FADD R24, R24, R19 ;  /* 0x0000001318187221 */ /* 0x000fe20000000000 */
[----:B------:R-:W-:Y:S01]  /*0400*/  IADD3 R17, R17, -0x3f400000, RZ ;  /* 0xc0c0000011117810 */ /* 0x000fe20007ffe0ff */
[----:B--2---:R-:W-:Y:S01]  /*0410*/  @!P3 FMUL R14, R14, R14 ;  /* 0x0000000e0e0eb220 */ /* 0x004fe20000400000 */
[----:B------:R-:W-:Y:S01]  /*0420*/  FMUL R26, R26, 1.1920928955078125e-07 ;  /* 0x340000001a1a7820 */ /* 0x000fe20000400000 */
[----:B------:R-:W-:Y:S01]  /*0430*/  FFMA.FTZ R19, R24, -R33, 0.10546888411045074463 ;  /* 0x3dd8001218137423 */ /* 0x000fe20000010821 */
[----:B------:R-:W-:Y:S01]  /*0440*/  LOP3.LUT R22, R17, 0xff800000, RZ, 0xc0, !PT ;  /* 0xff80000011167812 */ /* 0x000fe200078ec0ff */
[----:B------:R-:W-:Y:S02]  /*0450*/  FADD.FTZ.RZ R18, R14, 1 ;  /* 0x3f8000000e127421 */ /* 0x000fe4000001c000 */
[----:B------:R-:W-:Y:S01]  /*0460*/  FFMA.FTZ R19, R24, R19, -0.13229703903198242188 ;  /* 0xbe0778e018137423 */ /* 0x000fe20000010013 */
[----:B----4-:R-:W-:Y:S01]  /*0470*/  @!P2 FMUL R15, R15, R15 ;  /* 0x0000000f0f0fa220 */ /* 0x010fe20000400000 */
[----:B------:R-:W-:-:S02]  /*0480*/  IADD3 R17, -R22, 0x40800000, RZ ;  /* 0x4080000016117810 */ /* 0x000fc40007ffe1ff */
[C---:B------:R-:W-:Y:S01]  /*0490*/  FFMA.FTZ R19, R24.reuse, R19, 0.14491446316242218018 ;  /* 0x3e14647518137423 */ /* 0x040fe20000010013 */
[----:B------:R-:W-:Y:S01]  /*04a0*/  FADD.FTZ.RZ R23, R15, 1 ;  /* 0x3f8000000f177421 */ /* 0x000fe2000001c000 */
[----:B------:R-:W-:Y:S02]  /*04b0*/  IADD3 R18, R18, -0x3f400000, RZ ;  /* 0xc0c0000012127810 */ /* 0x000fe40007ffe0ff */
[C---:B------:R-:W-:Y:S01]  /*04c0*/  FFMA.FTZ R19, R24.reuse, R19, -0.16641564667224884033 ;  /* 0xbe2a68dd18137423 */ /* 0x040fe20000010013 */
[----:B------:R-:W-:Y:S02]  /*04d0*/  IADD3 R30, R13, -R22, RZ ;  /* 0x800000160d1e7210 */ /* 0x000fe40007ffe0ff */
[----:B------:R-:W-:Y:S01]  /*04e0*/  IADD3 R23, R23, -0x3f400000, RZ ;  /* 0xc0c0000017177810 */ /* 0x000fe20007ffe0ff */
[----:B------:R-:W-:Y:S01]  /*04f0*/  FFMA.FTZ R21, R24, R19, 0.19988867640495300293 ;  /* 0x3e4caf9e18157423 */ /* 0x000fe20000010013 */
[----:B------:R-:W-:Y:S01]  /*0500*/  FFMA.FTZ R19, R17, R0, -1 ;  /* 0xbf80000011137423 */ /* 0x000fe20000010000 */
[----:B------:R-:W-:-:S02]  /*0510*/  LOP3.LUT R17, R18, 0xff800000, RZ, 0xc0, !PT ;  /* 0xff80000012117812 */ /* 0x000fc400078ec0ff */
[----:B------:R-:W-:Y:S01]  /*0520*/  FFMA.FTZ R21, R24, R21, -0.25000196695327758789 ;  /* 0xbe80004218157423 */ /* 0x000fe20000010015 */
[----:B------:R-:W-:Y:S01]  /*0530*/  LOP3.LUT R28, R23, 0xff800000, RZ, 0xc0, !PT ;  /* 0xff800000171c7812 */ /* 0x000fe200078ec0ff */
[----:B------:R-:W-:Y:S01]  /*0540*/  FADD R30, R30, R19 ;  /* 0x000000131e1e7221 */ /* 0x000fe20000000000 */
[----:B------:R-:W-:Y:S01]  /*0550*/  IADD3 R19, -R17, 0x40800000, RZ ;  /* 0x4080000011137810 */ /* 0x000fe20007ffe1ff */
[C---:B------:R-:W-:Y:S01]  /*0560*/  FFMA.FTZ R21, R24.reuse, R21, 0.33333510160446166992 ;  /* 0x3eaaaae618157423 */ /* 0x040fe20000010015 */
[----:B------:R-:W-:Y:S02]  /*0570*/  IADD3 R23, -R28, 0x40800000, RZ ;  /* 0x408000001c177810 */ /* 0x000fe40007ffe1ff */
[----:B------:R-:W-:Y:S01]  /*0580*/  IADD3 R34, R14, -R17, RZ ;  /* 0x800000110e227210 */ /* 0x000fe20007ffe0ff */
[C---:B------:R-:W-:Y:S01]  /*0590*/  FFMA.FTZ R21, R24.reuse, R21, -0.5 ;  /* 0xbf00000018157423 */ /* 0x040fe20000010015 */
[----:B------:R-:W-:Y:S01]  /*05a0*/  IADD3 R32, R15, -R28, RZ ;  /* 0x8000001c0f207210 */ /* 0x000fe20007ffe0ff */
[-C--:B------:R-:W-:Y:S01]  /*05b0*/  FFMA.FTZ R19, R19, R0.reuse, -1 ;  /* 0xbf80000013137423 */ /* 0x080fe20000010000 */
[----:B------:R-:W-:Y:S01]  /*05c0*/  FFMA.FTZ R23, R23, R0, -1 ;  /* 0xbf80000017177423 */ /* 0x000fe20000010000 */
[----:B------:R-:W-:Y:S01]  /*05d0*/  FMUL R21, R24, R21 ;  /* 0x0000001518157220 */ /* 0x000fe20000400000 */
[----:B---3--:R-:W-:Y:S01]  /*05e0*/  SEL R18, R4, RZ, !P0 ;  /* 0x000000ff04127207 */ /* 0x008fe20004000000 */
[----:B------:R-:W-:Y:S01]  /*05f0*/  FADD R34, R34, R19 ;  /* 0x0000001322227221 */ /* 0x000fe20000000000 */
[----:B------:R-:W-:Y:S01]  /*0600*/  FADD R32, R32, R23 ;  /* 0x0000001720207221 */ /* 0x000fe20000000000 */
[----:B------:R-:W-:Y:S01]  /*0610*/  FFMA.FTZ R23, R24, R21, R24 ;  /* 0x0000001518177223 */ /* 0x000fe20000010018 */
[----:B------:R-:W-:Y:S01]  /*0620*/  SEL R24, R7, RZ, !P0 ;  /* 0x000000ff07187207 */ /* 0x000fe20004000000 */
[-C--:B------:R-:W-:Y:S01]  /*0630*/  FFMA.FTZ R7, R34, -R33.reuse, 0.10546888411045074463 ;  /* 0x3dd8001222077423 */ /* 0x080fe20000010821 */
[----:B------:R-:W-:Y:S01]  /*0640*/  FFMA.FTZ R27, R32, -R33, 0.10546888411045074463 ;  /* 0x3dd80012201b7423 */ /* 0x000fe20000010821 */
[----:B------:R-:W-:Y:S01]  /*0650*/  SEL R19, R5, RZ, !P0 ;  /* 0x000000ff05137207 */ /* 0x000fe20004000000 */
[----:B------:R-:W-:Y:S01]  /*0660*/  FMUL R4, R18, 1.4426950216293334961 ;  /* 0x3fb8aa3b12047820 */ /* 0x000fe20000400000 */
[----:B------:R-:W-:Y:S01]  /*0670*/  FFMA.FTZ R7, R34, R7, -0.13229703903198242188 ;  /* 0xbe0778e022077423 */ /* 0x000fe20000010007 */
[----:B------:R-:W-:Y:S01]  /*0680*/  FFMA.FTZ R27, R32, R27, -0.13229703903198242188 ;  /* 0xbe0778e0201b7423 */ /* 0x000fe2000001001b */
[----:B------:R-:W-:Y:S01]  /*0690*/  SEL R21, R6, RZ, !P0 ;  /* 0x000000ff06157207 */ /* 0x000fe20004000000 */
[----:B------:R-:W-:Y:S01]  /*06a0*/  FMUL R5, R19, 1.4426950216293334961 ;  /* 0x3fb8aa3b13057820 */ /* 0x000fe20000400000 */
[----:B------:R-:W-:Y:S01]  /*06b0*/  FFMA.FTZ R7, R34, R7, 0.14491446316242218018 ;  /* 0x3e14647522077423 */ /* 0x000fe20000010007 */
[----:B------:R-:W-:Y:S01]  /*06c0*/  FFMA.FTZ R29, R32, R27, 0.14491446316242218018 ;  /* 0x3e146475201d7423 */ /* 0x000fe2000001001b */
[----:B------:R-:W-:Y:S01]  /*06d0*/  FMUL R25, R24, 1.4426950216293334961 ;  /* 0x3fb8aa3b18197820 */ /* 0x000fe20000400000 */
[----:B------:R-:W-:Y:S01]  /*06e0*/  FMUL R6, R21, 1.4426950216293334961 ;  /* 0x3fb8aa3b15067820 */ /* 0x000fe20000400000 */
[----:B------:R-:W-:Y:S01]  /*06f0*/  FFMA.FTZ R27, R34, R7, -0.16641564667224884033 ;  /* 0xbe2a68dd221b7423 */ /* 0x000fe20000010007 */
[----:B------:R-:W-:Y:S01]  /*0700*/  FFMA.FTZ R7, R30, -R33, 0.10546888411045074463 ;  /* 0x3dd800121e077423 */ /* 0x000fe20000010821 */
[----:B------:R-:W-:Y:S01]  /*0710*/  FSETP.GEU.AND P1, PT, R4, -126, PT ;  /* 0xc2fc00000400780b */ /* 0x000fe20003f2e000 */
[----:B------:R-:W-:Y:S01]  /*0720*/  FFMA.FTZ R29, R32, R29, -0.16641564667224884033 ;  /* 0xbe2a68dd201d7423 */ /* 0x000fe2000001001d */
[----:B------:R-:W-:Y:S01]  /*0730*/  FFMA.FTZ R27, R34, R27, 0.19988867640495300293 ;  /* 0x3e4caf9e221b7423 */ /* 0x000fe2000001001b */
[----:B------:R-:W-:Y:S01]  /*0740*/  FSETP.GEU.AND P2, PT, R5, -126, PT ;  /* 0xc2fc00000500780b */ /* 0x000fe20003f4e000 */
[----:B------:R-:W-:Y:S01]  /*0750*/  FFMA.FTZ R7, R30, R7, -0.13229703903198242188 ;  /* 0xbe0778e01e077423 */ /* 0x000fe20000010007 */
[----:B------:R-:W-:Y:S01]  /*0760*/  FSETP.GEU.AND P3, PT, R6, -126, PT ;  /* 0xc2fc00000600780b */ /* 0x000fe20003f6e000 */
[----:B------:R-:W-:Y:S01]  /*0770*/  FFMA.FTZ R27, R34, R27, -0.25000196695327758789 ;  /* 0xbe800042221b7423 */ /* 0x000fe2000001001b */
[----:B------:R-:W-:Y:S01]  /*0780*/  FSETP.GEU.AND P4, PT, R25, -126, PT ;  /* 0xc2fc00001900780b */ /* 0x000fe20003f8e000 */
[----:B------:R-:W-:Y:S01]  /*0790*/  FFMA.FTZ R7, R30, R7, 0.14491446316242218018 ;  /* 0x3e1464751e077423 */ /* 0x000fe20000010007 */
[----:B------:R-:W-:Y:S01]  /*07a0*/  FFMA.FTZ R29, R32, R29, 0.19988867640495300293 ;  /* 0x3e4caf9e201d7423 */ /* 0x000fe2000001001d */
[----:B------:R-:W-:Y:S01]  /*07b0*/  FFMA.FTZ R27, R34, R27, 0.33333510160446166992 ;  /* 0x3eaaaae6221b7423 */ /* 0x000fe2000001001b */
[----:B------:R-:W-:Y:S01]  /*07c0*/  I2FP.F32.S32 R28, R28 ;  /* 0x0000001c001c7245 */ /* 0x000fe20000201400 */
[----:B------:R-:W-:Y:S01]  /*07d0*/  FFMA.FTZ R7, R30, R7, -0.16641564667224884033 ;  /* 0xbe2a68dd1e077423 */ /* 0x000fe20000010007 */
[----:B------:R-:W-:Y:S01]  /*07e0*/  @!P1 FMUL R4, R4, 0.5 ;  /* 0x3f00000004049820 */ /* 0x000fe20000400000 */
[----:B------:R-:W-:Y:S01]  /*07f0*/  FFMA.FTZ R27, R34, R27, -0.5 ;  /* 0xbf000000221b7423 */ /* 0x000fe2000001001b */
[----:B------:R-:W-:Y:S01]  /*0800*/  FFMA.FTZ R29, R32, R29, -0.25000196695327758789 ;  /* 0xbe800042201d7423 */ /* 0x000fe2000001001d */
[----:B------:R-:W-:Y:S01]  /*0810*/  @!P2 FMUL R5, R5, 0.5 ;  /* 0x3f0000000505a820 */ /* 0x000fe20000400000 */
[----:B------:R-:W-:Y:S01]  /*0820*/  FFMA.FTZ R7, R30, R7, 0.19988867640495300293 ;  /* 0x3e4caf9e1e077423 */ /* 0x000fe20000010007 */
[----:B------:R-:W-:Y:S01]  /*0830*/  FMUL R27, R34, R27 ;  /* 0x0000001b221b7220 */ /* 0x000fe20000400000 */
[----:B------:R-:W-:Y:S01]  /*0840*/  @!P3 FMUL R6, R6, 0.5 ;  /* 0x3f0000000606b820 */ /* 0x000fe20000400000 */
[----:B------:R-:W-:Y:S01]  /*0850*/  @!P4 FMUL R25, R25, 0.5 ;  /* 0x3f0000001919c820 */ /* 0x000fe20000400000 */
[----:B------:R-:W-:Y:S01]  /*0860*/  FFMA.FTZ R7, R30, R7, -0.25000196695327758789 ;  /* 0xbe8000421e077423 */ /* 0x000fe20000010007 */
[----:B------:R-:W-:Y:S01]  /*0870*/  FFMA.FTZ R34, R34, R27, R34 ;  /* 0x0000001b22227223 */ /* 0x000fe20000010022 */
[----:B------:R-:W-:Y:S01]  /*0880*/  I2FP.F32.S32 R27, R17 ;  /* 0x00000011001b7245 */ /* 0x000fe20000201400 */
[----:B------:R-:W1:Y:S01]  /*0890*/  MUFU.EX2 R4, R4 ;  /* 0x0000000400047308 */ /* 0x000e620000000800 */
[----:B------:R-:W-:Y:S01]  /*08a0*/  FFMA.FTZ R29, R32, R29, 0.33333510160446166992 ;  /* 0x3eaaaae6201d7423 */ /* 0x000fe2000001001d */
[----:B------:R-:W-:Y:S01]  /*08b0*/  FFMA.FTZ R7, R30, R7, 0.33333510160446166992 ;  /* 0x3eaaaae61e077423 */ /* 0x000fe20000010007 */
[----:B------:R-:W-:Y:S01]  /*08c0*/  I2FP.F32.S32 R22, R22 ;  /* 0x0000001600167245 */ /* 0x000fe20000201400 */
[----:B------:R-:W-:Y:S01]  /*08d0*/  FMUL R28, R28, 1.1920928955078125e-07 ;  /* 0x340000001c1c7820 */ /* 0x000fe20000400000 */
[----:B------:R-:W-:Y:S01]  /*08e0*/  FFMA.FTZ R29, R32, R29, -0.5 ;  /* 0xbf000000201d7423 */ /* 0x000fe2000001001d */
[----:B------:R-:W-:Y:S01]  /*08f0*/  FFMA.FTZ R7, R30, R7, -0.5 ;  /* 0xbf0000001e077423 */ /* 0x000fe20000010007 */
[----:B------:R-:W-:Y:S01]  /*0900*/  FFMA.FTZ R23, R26, 0.69314718246459960938, R23 ;  /* 0x3f3172181a177823 */ /* 0x000fe20000010017 */
[----:B------:R-:W2:Y:S01]  /*0910*/  MUFU.EX2 R5, R5 ;  /* 0x0000000500057308 */ /* 0x000ea20000000800 */
[----:B------:R-:W-:Y:S01]  /*0920*/  FMUL R29, R32, R29 ;  /* 0x0000001d201d7220 */ /* 0x000fe20000400000 */
[----:B------:R-:W-:Y:S01]  /*0930*/  FMUL R7, R30, R7 ;  /* 0x000000071e077220 */ /* 0x000fe20000400000 */
[----:B------:R-:W-:-:S02]  /*0940*/  FMUL R22, R22, 1.1920928955078125e-07 ;  /* 0x3400000016167820 */ /* 0x000fc40000400000 */
[----:B------:R-:W-:Y:S01]  /*0950*/  FFMA.FTZ R31, R32, R29, R32 ;  /* 0x0000001d201f7223 */ /* 0x000fe20000010020 */
[----:B------:R-:W-:Y:S01]  /*0960*/  FMUL R29, R27, 1.1920928955078125e-07 ;  /* 0x340000001b1d7820 */ /* 0x000fe20000400000 */
[----:B------:R-:W-:Y:S01]  /*0970*/  FFMA.FTZ R27, R30, R7, R30 ;  /* 0x000000071e1b7223 */ /* 0x000fe2000001001e */
[----:B------:R-:W3:Y:S01]  /*0980*/  MUFU.EX2 R6, R6 ;  /* 0x0000000600067308 */ /* 0x000ee20000000800 */
[----:B-1----:R-:W-:Y:S01]  /*0990*/  @!P1 FMUL R4, R4, R4 ;  /* 0x0000000404049220 */ /* 0x002fe20000400000 */
[----:B------:R-:W-:Y:S01]  /*09a0*/  FFMA.FTZ R26, R29, 0.69314718246459960938, R34 ;  /* 0x3f3172181d1a7823 */ /* 0x000fe20000010022 */
[----:B------:R-:W-:Y:S01]  /*09b0*/  FFMA.FTZ R7, R28, 0.69314718246459960938, R31 ;  /* 0x3f3172181c077823 */ /* 0x000fe2000001001f */
[----:B------:R-:W-:Y:S01]  /*09c0*/  ISETP.GE.U32.AND P1, PT, R11, 0x7f800000, PT ;  /* 0x7f8000000b00780c */ /* 0x000fe20003f26070 */
[----:B------:R-:W-:Y:S01]  /*09d0*/  FADD.FTZ.RZ R28, R4, 1 ;  /* 0x3f800000041c7421 */ /* 0x000fe2000001c000 */
[----:B--2---:R-:W-:Y:S02]  /*09e0*/  @!P2 FMUL R5, R5, R5 ;  /* 0x000000050505a220 */ /* 0x004fe40000400000 */
[----:B------:R1:W2:Y:S01]  /*09f0*/  MUFU.EX2 R17, R25 ;  /* 0x0000001900117308 */ /* 0x0002a20000000800 */
[----:B------:R-:W-:Y:S01]  /*0a00*/  ISETP.GE.U32.AND P2, PT, R14, 0x7f800000, PT ;  /* 0x7f8000000e00780c */ /* 0x000fe20003f46070 */
[----:B------:R-:W-:Y:S01]  /*0a10*/  FADD.FTZ.RZ R29, R5, 1 ;  /* 0x3f800000051d7421 */ /* 0x000fe2000001c000 */
[----:B---3--:R-:W-:Y:S01]  /*0a20*/  @!P3 FMUL R6, R6, R6 ;  /* 0x000000060606b220 */ /* 0x008fe20000400000 */
[----:B------:R-:W-:Y:S01]  /*0a30*/  ISETP.GE.U32.AND P3, PT, R15, 0x7f800000, PT ;  /* 0x7f8000000f00780c */ /* 0x000fe20003f66070 */
[----:B-1----:R-:W-:-:S02]  /*0a40*/  FFMA.FTZ R25, R22, 0.69314718246459960938, R27 ;  /* 0x3f31721816197823 */ /* 0x002fc4000001001b */
[----:B------:R-:W-:Y:S01]  /*0a50*/  FADD.FTZ.RZ R30, R6, 1 ;  /* 0x3f800000061e7421 */ /* 0x000fe2000001c000 */
[----:B--2---:R-:W-:-:S04]  /*0a60*/  @!P4 FMUL R17, R17, R17 ;  /* 0x000000111111c220 */ /* 0x004fc80000400000 */
[----:B------:R-:W-:Y:S01]  /*0a70*/  FADD.FTZ.RZ R31, R17, 1 ;  /* 0x3f800000111f7421 */ /* 0x000fe2000001c000 */
[----:B------:R-:W-:Y:S06]  /*0a80*/  @!P5 BRA `(.L_x_1) ;  /* 0x000000000014d947 */ /* 0x000fec0003800000 */
[C---:B------:R-:W-:Y:S02]  /*0a90*/  ISETP.GE.AND P4, PT, R13.reuse, -0x407fffff, PT ;  /* 0xbf8000010d00780c */ /* 0x040fe40003f86270 */
[----:B------:R-:W-:-:S11]  /*0aa0*/  FSETP.NEU.AND P5, PT, R13, RZ, PT ;  /* 0x000000ff0d00720b */ /* 0x000fd60003fad000 */
[----:B------:R-:W-:-:S05]  /*0ab0*/  @P4 MOV R22, 0x7f800000 ;  /* 0x7f80000000164802 */ /* 0x000fca0000000f00 */
[----:B------:R-:W-:-:S05]  /*0ac0*/  @P4 FFMA.FTZ R25, R13, R22, +INF ;  /* 0x7f8000000d194423 */ /* 0x000fca0000010016 */
[----:B------:R-:W-:-:S07]  /*0ad0*/  FSEL R25, R25, -RZ, P5 ;  /* 0x800000ff19197208 */ /* 0x000fce0002800000 */
.L_x_1:
[----:B------:R-:W-:Y:S05]  /*0ae0*/  BSYNC B0 ;  /* 0x0000000000007941 */ /* 0x000fea0003800000 */
.L_x_0:
[----:B------:R-:W-:Y:S04]  /*0af0*/  BSSY B0, `(.L_x_2) ;  /* 0x0000007000007945 */ /* 0x000fe80003800000 */
[----:B------:R-:W-:Y:S05]  /*0b00*/  @!P1 BRA `(.L_x_3) ;  /* 0x0000000000149947 */ /* 0x000fea0003800000 */
[C---:B------:R-:W-:Y:S02]  /*0b10*/  ISETP.GE.AND P1, PT, R11.reuse, -0x407fffff, PT ;  /* 0xbf8000010b00780c */ /* 0x040fe40003f26270 */
[----:B------:R-:W-:-:S11]  /*0b20*/  FSETP.NEU.AND P4, PT, R11, RZ, PT ;  /* 0x000000ff0b00720b */ /* 0x000fd60003f8d000 */
[----:B------:R-:W-:-:S05]  /*0b30*/  @P1 MOV R22, 0x7f800000 ;  /* 0x7f80000000161802 */ /* 0x000fca0000000f00 */
[----:B------:R-:W-:-:S05]  /*0b40*/  @P1 FFMA.FTZ R23, R11, R22, +INF ;  /* 0x7f8000000b171423 */ /* 0x000fca0000010016 */
[----:B------:R-:W-:-:S07]  /*0b50*/  FSEL R23, R23, -RZ, P4 ;  /* 0x800000ff17177208 */ /* 0x000fce0002000000 */
.L_x_3:
[----:B------:R-:W-:Y:S05]  /*0b60*/  BSYNC B0 ;  /* 0x0000000000007941 */ /* 0x000fea0003800000 */
.L_x_2:
[----:B------:R-:W-:Y:S04]  /*0b70*/  BSSY B0, `(.L_x_4) ;  /* 0x0000007000007945 */ /* 0x000fe80003800000 */
[----:B------:R-:W-:Y:S05]  /*0b80*/  @!P2 BRA `(.L_x_5) ;  /* 0x000000000014a947 */ /* 0x000fea0003800000 */
[C---:B------:R-:W-:Y:S02]  /*0b90*/  ISETP.GE.AND P1, PT, R14.reuse, -0x407fffff, PT ;  /* 0xbf8000010e00780c */ /* 0x040fe40003f26270 */
[----:B------:R-:W-:-:S11]  /*0ba0*/  FSETP.NEU.AND P2, PT, R14, RZ, PT ;  /* 0x000000ff0e00720b */ /* 0x000fd60003f4d000 */
[----:B------:R-:W-:-:S05]  /*0bb0*/  @P1 MOV R11, 0x7f800000 ;  /* 0x7f800000000b1802 */ /* 0x000fca0000000f00 */
[----:B------:R-:W-:-:S05]  /*0bc0*/  @P1 FFMA.FTZ R26, R14, R11, +INF ;  /* 0x7f8000000e1a1423 */ /* 0x000fca000001000b */
[----:B------:R-:W-:-:S07]  /*0bd0*/  FSEL R26, R26, -RZ, P2 ;  /* 0x800000ff1a1a7208 */ /* 0x000fce0001000000 */
.L_x_5:
[----:B------:R-:W-:Y:S05]  /*0be0*/  BSYNC B0 ;  /* 0x0000000000007941 */ /* 0x000fea0003800000 */
.L_x_4:
[----:B------:R-:W-:Y:S04]  /*0bf0*/  BSSY B0, `(.L_x_6) ;  /* 0x0000007000007945 */ /* 0x000fe80003800000 */
[----:B------:R-:W-:Y:S05]  /*0c00*/  @!P3 BRA `(.L_x_7) ;  /* 0x000000000014b947 */ /* 0x000fea0003800000 */
[C---:B------:R-:W-:Y:S02]  /*0c10*/  ISETP.GE.AND P1, PT, R15.reuse, -0x407fffff, PT ;  /* 0xbf8000010f00780c */ /* 0x040fe40003f26270 */
[----:B------:R-:W-:-:S11]  /*0c20*/  FSETP.NEU.AND P2, PT, R15, RZ, PT ;  /* 0x000000ff0f00720b */ /* 0x000fd60003f4d000 */
[----:B------:R-:W-:-:S05]  /*0c30*/  @P1 MOV R14, 0x7f800000 ;  /* 0x7f800000000e1802 */ /* 0x000fca0000000f00 */
[----:B------:R-:W-:-:S05]  /*0c40*/  @P1 FFMA.FTZ R7, R15, R14, +INF ;  /* 0x7f8000000f071423 */ /* 0x000fca000001000e */
[----:B------:R-:W-:-:S07]  /*0c50*/  FSEL R7, R7, -RZ, P2 ;  /* 0x800000ff07077208 */ /* 0x000fce0001000000 */
.L_x_7:
[----:B------:R-:W-:Y:S05]  /*0c60*/  BSYNC B0 ;  /* 0x0000000000007941 */ /* 0x000fea0003800000 */
.L_x_6:
[----:B------:R-:W-:Y:S01]  /*0c70*/  IADD3 R11, R28, -0x3f400000, RZ ;  /* 0xc0c000001c0b7810 */ /* 0x000fe20007ffe0ff */
[----:B------:R-:W-:Y:S01]  /*0c80*/  BSSY B0, `(.L_x_8) ;  /* 0x0000057000007945 */ /* 0x000fe20003800000 */
[----:B------:R-:W-:Y:S02]  /*0c90*/  IADD3 R14, R29, -0x3f400000, RZ ;  /* 0xc0c000001d0e7810 */ /* 0x000fe40007ffe0ff */
[----:B------:R-:W-:Y:S02]  /*0ca0*/  IADD3 R13, R30, -0x3f400000, RZ ;  /* 0xc0c000001e0d7810 */ /* 0x000fe40007ffe0ff */
[----:B------:R-:W-:Y:S02]  /*0cb0*/  IADD3 R22, R31, -0x3f400000, RZ ;  /* 0xc0c000001f167810 */ /* 0x000fe40007ffe0ff */
[----:B------:R-:W-:Y:S02]  /*0cc0*/  LOP3.LUT R11, R11, 0xff800000, RZ, 0xc0, !PT ;  /* 0xff8000000b0b7812 */ /* 0x000fe400078ec0ff */
[----:B------:R-:W-:-:S02]  /*0cd0*/  LOP3.LUT R14, R14, 0xff800000, RZ, 0xc0, !PT ;  /* 0xff8000000e0e7812 */ /* 0x000fc400078ec0ff */
[----:B------:R-:W-:Y:S02]  /*0ce0*/  LOP3.LUT R13, R13, 0xff800000, RZ, 0xc0, !PT ;  /* 0xff8000000d0d7812 */ /* 0x000fe400078ec0ff */
[----:B------:R-:W-:Y:S02]  /*0cf0*/  LOP3.LUT R22, R22, 0xff800000, RZ, 0xc0, !PT ;  /* 0xff80000016167812 */ /* 0x000fe400078ec0ff */
[----:B------:R-:W-:Y:S02]  /*0d00*/  IADD3 R27, -R11, 0x40800000, RZ ;  /* 0x408000000b1b7810 */ /* 0x000fe40007ffe1ff */
[----:B------:R-:W-:Y:S02]  /*0d10*/  IADD3 R29, -R14, 0x40800000, RZ ;  /* 0x408000000e1d7810 */ /* 0x000fe40007ffe1ff */
[----:B------:R-:W-:Y:S01]  /*0d20*/  IADD3 R31, -R13, 0x40800000, RZ ;  /* 0x408000000d1f7810 */ /* 0x000fe20007ffe1ff */
[-C--:B------:R-:W-:Y:S01]  /*0d30*/  FFMA.FTZ R28, R27, R0.reuse, -1 ;  /* 0xbf8000001b1c7423 */ /* 0x080fe20000010000 */
[----:B------:R-:W-:Y:S01]  /*0d40*/  IADD3 R35, -R22, 0x40800000, RZ ;  /* 0x4080000016237810 */ /* 0x000fe20007ffe1ff */
[-C--:B------:R-:W-:Y:S01]  /*0d50*/  FFMA.FTZ R29, R29, R0.reuse, -1 ;  /* 0xbf8000001d1d7423 */ /* 0x080fe20000010000 */
[----:B------:R-:W-:Y:S01]  /*0d60*/  IADD3 R15, R4, -R11, RZ ;  /* 0x8000000b040f7210 */ /* 0x000fe20007ffe0ff */
[-C--:B------:R-:W-:Y:S01]  /*0d70*/  FFMA.FTZ R31, R31, R0.reuse, -1 ;  /* 0xbf8000001f1f7423 */ /* 0x080fe20000010000 */
[----:B------:R-:W-:Y:S01]  /*0d80*/  IADD3 R32, R5, -R14, RZ ;  /* 0x8000000e05207210 */ /* 0x000fe20007ffe0ff */
[----:B------:R-:W-:Y:S01]  /*0d90*/  FFMA.FTZ R35, R35, R0, -1 ;  /* 0xbf80000023237423 */ /* 0x000fe20000010000 */
[----:B------:R-:W-:Y:S01]  /*0da0*/  IADD3 R30, R6, -R13, RZ ;  /* 0x8000000d061e7210 */ /* 0x000fe20007ffe0ff */
[----:B------:R-:W-:Y:S01]  /*0db0*/  FADD R0, R15, R28 ;  /* 0x0000001c0f007221 */ /* 0x000fe20000000000 */
[----:B------:R-:W-:Y:S01]  /*0dc0*/  IADD3 R34, R17, -R22, RZ ;  /* 0x8000001611227210 */ /* 0x000fe20007ffe0ff */
[----:B------:R-:W-:Y:S01]  /*0dd0*/  FADD R32, R32, R29 ;  /* 0x0000001d20207221 */ /* 0x000fe20000000000 */
[----:B------:R-:W-:Y:S01]  /*0de0*/  ISETP.GE.U32.AND P5, PT, R4, 0x7f800000, PT ;  /* 0x7f8000000400780c */ /* 0x000fe20003fa6070 */
[----:B------:R-:W-:Y:S01]  /*0df0*/  FADD R30, R30, R31 ;  /* 0x0000001f1e1e7221 */ /* 0x000fe20000000000 */
[-C--:B------:R-:W-:Y:S01]  /*0e00*/  FFMA.FTZ R15, R0, -R33.reuse, 0.10546888411045074463 ;  /* 0x3dd80012000f7423 */ /* 0x080fe20000010821 */
[----:B------:R-:W-:Y:S01]  /*0e10*/  FADD R28, R34, R35 ;  /* 0x00000023221c7221 */ /* 0x000fe20000000000 */
[-C--:B------:R-:W-:Y:S01]  /*0e20*/  FFMA.FTZ R27, R32, -R33.reuse, 0.10546888411045074463 ;  /* 0x3dd80012201b7423 */ /* 0x080fe20000010821 */
[----:B------:R-:W-:Y:S01]  /*0e30*/  FFMA.FTZ R29, R30, -R33, 0.10546888411045074463 ;  /* 0x3dd800121e1d7423 */ /* 0x000fe20000010821 */
[----:B------:R-:W-:Y:S01]  /*0e40*/  FFMA.FTZ R15, R0, R15, -0.13229703903198242188 ;  /* 0xbe0778e0000f7423 */ /* 0x000fe2000001000f */
[----:B------:R-:W-:Y:S01]  /*0e50*/  FFMA.FTZ R31, R28, -R33, 0.10546888411045074463 ;  /* 0x3dd800121c1f7423 */ /* 0x000fe20000010821 */
[----:B------:R-:W-:Y:S01]  /*0e60*/  FFMA.FTZ R27, R32, R27, -0.13229703903198242188 ;  /* 0xbe0778e0201b7423 */ /* 0x000fe2000001001b */
[----:B------:R-:W-:Y:S01]  /*0e70*/  FFMA.FTZ R29, R30, R29, -0.13229703903198242188 ;  /* 0xbe0778e01e1d7423 */ /* 0x000fe2000001001d */
[----:B------:R-:W-:Y:S01]  /*0e80*/  FFMA.FTZ R15, R0, R15, 0.14491446316242218018 ;  /* 0x3e146475000f7423 */ /* 0x000fe2000001000f */
[----:B------:R-:W-:Y:S01]  /*0e90*/  FFMA.FTZ R31, R28, R31, -0.13229703903198242188 ;  /* 0xbe0778e01c1f7423 */ /* 0x000fe2000001001f */
[----:B------:R-:W-:Y:S01]  /*0ea0*/  FFMA.FTZ R27, R32, R27, 0.14491446316242218018 ;  /* 0x3e146475201b7423 */ /* 0x000fe2000001001b */
[----:B------:R-:W-:Y:S01]  /*0eb0*/  FFMA.FTZ R29, R30, R29, 0.14491446316242218018 ;  /* 0x3e1464751e1d7423 */ /* 0x000fe2000001001d */
[----:B------:R-:W-:Y:S01]  /*0ec0*/  FFMA.FTZ R15, R0, R15, -0.16641564667224884033 ;  /* 0xbe2a68dd000f7423 */ /* 0x000fe2000001000f */
[----:B------:R-:W-:Y:S01]  /*0ed0*/  FFMA.FTZ R31, R28, R31, 0.14491446316242218018 ;  /* 0x3e1464751c1f7423 */ /* 0x000fe2000001001f */
[----:B------:R-:W-:Y:S01]  /*0ee0*/  FFMA.FTZ R27, R32, R27, -0.16641564667224884033 ;  /* 0xbe2a68dd201b7423 */ /* 0x000fe2000001001b */
[----:B------:R-:W-:Y:S01]  /*0ef0*/  FFMA.FTZ R29, R30, R29, -0.16641564667224884033 ;  /* 0xbe2a68dd1e1d7423 */ /* 0x000fe2000001001d */
[----:B------:R-:W-:Y:S01]  /*0f00*/  FFMA.FTZ R15, R0, R15, 0.19988867640495300293 ;  /* 0x3e4caf9e000f7423 */ /* 0x000fe2000001000f */
[----:B------:R-:W-:Y:S01]  /*0f10*/  FFMA.FTZ R31, R28, R31, -0.16641564667224884033 ;  /* 0xbe2a68dd1c1f7423 */ /* 0x000fe2000001001f */
[----:B------:R-:W-:Y:S01]  /*0f20*/  FFMA.FTZ R27, R32, R27, 0.19988867640495300293 ;  /* 0x3e4caf9e201b7423 */ /* 0x000fe2000001001b */
[----:B------:R-:W-:Y:S01]  /*0f30*/  FFMA.FTZ R29, R30, R29, 0.19988867640495300293 ;  /* 0x3e4caf9e1e1d7423 */ /* 0x000fe2000001001d */
[----:B------:R-:W-:Y:S01]  /*0f40*/  FFMA.FTZ R15, R0, R15, -0.25000196695327758789 ;  /* 0xbe800042000f7423 */ /* 0x000fe2000001000f */
[----:B------:R-:W-:Y:S01]  /*0f50*/  FFMA.FTZ R31, R28, R31, 0.19988867640495300293 ;  /* 0x3e4caf9e1c1f7423 */ /* 0x000fe2000001001f */
[----:B------:R-:W-:Y:S01]  /*0f60*/  FFMA.FTZ R27, R32, R27, -0.25000196695327758789 ;  /* 0xbe800042201b7423 */ /* 0x000fe2000001001b */
[----:B------:R-:W-:Y:S01]  /*0f70*/  FFMA.FTZ R29, R30, R29, -0.25000196695327758789 ;  /* 0xbe8000421e1d7423 */ /* 0x000fe2000001001d */
[----:B------:R-:W-:Y:S01]  /*0f80*/  FFMA.FTZ R15, R0, R15, 0.33333510160446166992 ;  /* 0x3eaaaae6000f7423 */ /* 0x000fe2000001000f */
[----:B------:R-:W-:Y:S01]  /*0f90*/  FFMA.FTZ R31, R28, R31, -0.25000196695327758789 ;  /* 0xbe8000421c1f7423 */ /* 0x000fe2000001001f */
[----:B------:R-:W-:Y:S01]  /*0fa0*/  FFMA.FTZ R27, R32, R27, 0.33333510160446166992 ;  /* 0x3eaaaae6201b7423 */ /* 0x000fe2000001001b */
[----:B------:R-:W-:Y:S01]  /*0fb0*/  FFMA.FTZ R29, R30, R29, 0.33333510160446166992 ;  /* 0x3eaaaae61e1d7423 */ /* 0x000fe2000001001d */
[----:B------:R-:W-:Y:S01]  /*0fc0*/  FFMA.FTZ R15, R0, R15, -0.5 ;  /* 0xbf000000000f7423 */ /* 0x000fe2000001000f */
[----:B------:R-:W-:Y:S01]  /*0fd0*/  FFMA.FTZ R31, R28, R31, 0.33333510160446166992 ;  /* 0x3eaaaae61c1f7423 */ /* 0x000fe2000001001f */
[----:B------:R-:W-:Y:S01]  /*0fe0*/  FFMA.FTZ R27, R32, R27, -0.5 ;  /* 0xbf000000201b7423 */ /* 0x000fe2000001001b */
[----:B------:R-:W-:Y:S01]  /*0ff0*/  FFMA.FTZ R29, R30, R29, -0.5 ;  /* 0xbf0000001e1d7423 */ /* 0x000fe2000001001d */
[----:B------:R-:W-:Y:S01]  /*1000*/  FMUL R15, R0, R15 ;  /* 0x0000000f000f7220 */ /* 0x000fe20000400000 */
[----:B------:R-:W-:Y:S01]  /*1010*/  FFMA.FTZ R31, R28, R31, -0.5 ;  /* 0xbf0000001c1f7423 */ /* 0x000fe2000001001f */
[----:B------:R-:W-:Y:S01]  /*1020*/  FMUL R27, R32, R27 ;  /* 0x0000001b201b7220 */ /* 0x000fe20000400000 */
[----:B------:R-:W-:Y:S01]  /*1030*/  FMUL R29, R30, R29 ;  /* 0x0000001d1e1d7220 */ /* 0x000fe20000400000 */
[----:B------:R-:W-:Y:S01]  /*1040*/  I2FP.F32.S32 R14, R14 ;  /* 0x0000000e000e7245 */ /* 0x000fe20000201400 */
[----:B------:R-:W-:Y:S01]  /*1050*/  FMUL R31, R28, R31 ;  /* 0x0000001f1c1f7220 */ /* 0x000fe20000400000 */
[----:B------:R-:W-:Y:S01]  /*1060*/  I2FP.F32.S32 R13, R13 ;  /* 0x0000000d000d7245 */ /* 0x000fe20000201400 */
[----:B------:R-:W-:Y:S01]  /*1070*/  FFMA.FTZ R0, R0, R15, R0 ;  /* 0x0000000f00007223 */ /* 0x000fe20000010000 */
[----:B------:R-:W-:Y:S01]  /*1080*/  I2FP.F32.S32 R22, R22 ;  /* 0x0000001600167245 */ /* 0x000fe20000201400 */
[----:B------:R-:W-:Y:S01]  /*1090*/  FFMA.FTZ R15, R32, R27, R32 ;  /* 0x0000001b200f7223 */ /* 0x000fe20000010020 */
[----:B------:R-:W-:Y:S01]  /*10a0*/  I2FP.F32.S32 R11, R11 ;  /* 0x0000000b000b7245 */ /* 0x000fe20000201400 */
[----:B------:R-:W-:Y:S01]  /*10b0*/  FFMA.FTZ R30, R30, R29, R30 ;  /* 0x0000001d1e1e7223 */ /* 0x000fe2000001001e */
[----:B------:R-:W-:Y:S01]  /*10c0*/  FFMA.FTZ R32, R28, R31, R28 ;  /* 0x0000001f1c207223 */ /* 0x000fe2000001001c */
[----:B------:R-:W-:Y:S01]  /*10d0*/  FMUL R14, R14, 1.1920928955078125e-07 ;  /* 0x340000000e0e7820 */ /* 0x000fe20000400000 */
[----:B------:R-:W-:Y:S01]  /*10e0*/  FMUL R13, R13, 1.1920928955078125e-07 ;  /* 0x340000000d0d7820 */ /* 0x000fe20000400000 */
[----:B------:R-:W-:Y:S01]  /*10f0*/  FMUL R29, R22, 1.1920928955078125e-07 ;  /* 0x34000000161d7820 */ /* 0x000fe20000400000 */
[----:B------:R-:W-:Y:S01]  /*1100*/  FMUL R27, R11, 1.1920928955078125e-07 ;  /* 0x340000000b1b7820 */ /* 0x000fe20000400000 */
[----:B------:R-:W-:Y:S01]  /*1110*/  FSETP.GT.AND P1, PT, R16, 20, PT ;  /* 0x41a000001000780b */ /* 0x000fe20003f24000 */
[----:B------:R-:W-:Y:S01]  /*1120*/  FFMA.FTZ R28, R14, 0.69314718246459960938, R15 ;  /* 0x3f3172180e1c7823 */ /* 0x000fe2000001000f */
[----:B------:R-:W-:Y:S01]  /*1130*/  ISETP.GE.U32.AND P2, PT, R5, 0x7f800000, PT ;  /* 0x7f8000000500780c */ /* 0x000fe20003f46070 */
[----:B------:R-:W-:Y:S01]  /*1140*/  FFMA.FTZ R22, R13, 0.69314718246459960938, R30 ;  /* 0x3f3172180d167823 */ /* 0x000fe2000001001e */
[----:B------:R-:W-:Y:S01]  /*1150*/  ISETP.GE.U32.AND P3, PT, R6, 0x7f800000, PT ;  /* 0x7f8000000600780c */ /* 0x000fe20003f66070 */
[----:B------:R-:W-:Y:S01]  /*1160*/  FFMA.FTZ R11, R29, 0.69314718246459960938, R32 ;  /* 0x3f3172181d0b7823 */ /* 0x000fe20000010020 */
[----:B------:R-:W-:Y:S01]  /*1170*/  ISETP.GE.U32.AND P4, PT, R17, 0x7f800000, PT ;  /* 0x7f8000001100780c */ /* 0x000fe20003f86070 */
[----:B------:R-:W-:Y:S01]  /*1180*/  FFMA.FTZ R27, R27, 0.69314718246459960938, R0 ;  /* 0x3f3172181b1b7823 */ /* 0x000fe20000010000 */
[----:B------:R-:W-:Y:S11]  /*1190*/  @!P5 BRA `(.L_x_9) ;  /* 0x000000000014d947 */ /* 0x000ff60003800000 */
[C---:B------:R-:W-:Y:S02]  /*11a0*/  ISETP.GE.AND P5, PT, R4.reuse, -0x407fffff, PT ;  /* 0xbf8000010400780c */ /* 0x040fe40003fa6270 */
[----:B------:R-:W-:-:S11]  /*11b0*/  FSETP.NEU.AND P6, PT, R4, RZ, PT ;  /* 0x000000ff0400720b */ /* 0x000fd60003fcd000 */
[----:B------:R-:W-:-:S05]  /*11c0*/  @P5 MOV R13, 0x7f800000 ;  /* 0x7f800000000d5802 */ /* 0x000fca0000000f00 */
[----:B------:R-:W-:-:S05]  /*11d0*/  @P5 FFMA.FTZ R27, R4, R13, +INF ;  /* 0x7f800000041b5423 */ /* 0x000fca000001000d */
[----:B------:R-:W-:-:S07]  /*11e0*/  FSEL R27, R27, -RZ, P6 ;  /* 0x800000ff1b1b7208 */ /* 0x000fce0003000000 */
.L_x_9:
[----:B------:R-:W-:Y:S05]  /*11f0*/  BSYNC B0 ;  /* 0x0000000000007941 */ /* 0x000fea0003800000 */
.L_x_8:
[----:B------:R-:W-:Y:S04]  /*1200*/  BSSY B0, `(.L_x_10) ;  /* 0x0000007000007945 */ /* 0x000fe80003800000 */
[----:B------:R-:W-:Y:S05]  /*1210*/  @!P2 BRA `(.L_x_11) ;  /* 0x000000000014a947 */ /* 0x000fea0003800000 */
[C---:B------:R-:W-:Y:S02]  /*1220*/  ISETP.GE.AND P2, PT, R5.reuse, -0x407fffff, PT ;  /* 0xbf8000010500780c */ /* 0x040fe40003f46270 */
[----:B------:R-:W-:-:S11]  /*1230*/  FSETP.NEU.AND P5, PT, R5, RZ, PT ;  /* 0x000000ff0500720b */ /* 0x000fd60003fad000 */
[----:B------:R-:W-:-:S05]  /*1240*/  @P2 MOV R0, 0x7f800000 ;  /* 0x7f80000000002802 */ /* 0x000fca0000000f00 */
[----:B------:R-:W-:-:S05]  /*1250*/  @P2 FFMA.FTZ R28, R5, R0, +INF ;  /* 0x7f800000051c2423 */ /* 0x000fca0000010000 */
[----:B------:R-:W-:-:S07]  /*1260*/  FSEL R28, R28, -RZ, P5 ;  /* 0x800000ff1c1c7208 */ /* 0x000fce0002800000 */
.L_x_11:
[----:B------:R-:W-:Y:S05]  /*1270*/  BSYNC B0 ;  /* 0x0000000000007941 */ /* 0x000fea0003800000 */
.L_x_10:
[----:B------:R-:W-:Y:S04]  /*1280*/  BSSY B0, `(.L_x_12) ;  /* 0x0000007000007945 */ /* 0x000fe80003800000 */
[----:B------:R-:W-:Y:S05]  /*1290*/  @!P3 BRA `(.L_x_13) ;  /* 0x000000000014b947 */ /* 0x000fea0003800000 */
[C---:B------:R-:W-:Y:S02]  /*12a0*/  ISETP.GE.AND P2, PT, R6.reuse, -0x407fffff, PT ;  /* 0xbf8000010600780c */ /* 0x040fe40003f46270 */
[----:B------:R-:W-:-:S11]  /*12b0*/  FSETP.NEU.AND P3, PT, R6, RZ, PT ;  /* 0x000000ff0600720b */ /* 0x000fd60003f6d000 */
[----:B------:R-:W-:-:S05]  /*12c0*/  @P2 MOV R5, 0x7f800000 ;  /* 0x7f80000000052802 */ /* 0x000fca0000000f00 */
[----:B------:R-:W-:-:S05]  /*12d0*/  @P2 FFMA.FTZ R22, R6, R5, +INF ;  /* 0x7f80000006162423 */ /* 0x000fca0000010005 */
[----:B------:R-:W-:-:S07]  /*12e0*/  FSEL R22, R22, -RZ, P3 ;  /* 0x800000ff16167208 */ /* 0x000fce0001800000 */
.L_x_13:
[----:B------:R-:W-:Y:S05]  /*12f0*/  BSYNC B0 ;  /* 0x0000000000007941 */ /* 0x000fea0003800000 */
.L_x_12:
[----:B------:R-:W-:Y:S04]  /*1300*/  BSSY B0, `(.L_x_14) ;  /* 0x0000007000007945 */ /* 0x000fe80003800000 */
[----:B------:R-:W-:Y:S05]  /*1310*/  @!P4 BRA `(.L_x_15) ;  /* 0x000000000014c947 */ /* 0x000fea0003800000 */
[C---:B------:R-:W-:Y:S02]  /*1320*/  ISETP.GE.AND P2, PT, R17.reuse, -0x407fffff, PT ;  /* 0xbf8000011100780c */ /* 0x040fe40003f46270 */
[----:B------:R-:W-:-:S11]  /*1330*/  FSETP.NEU.AND P3, PT, R17, RZ, PT ;  /* 0x000000ff1100720b */ /* 0x000fd60003f6d000 */
[----:B------:R-:W-:-:S05]  /*1340*/  @P2 MOV R0, 0x7f800000 ;  /* 0x7f80000000002802 */ /* 0x000fca0000000f00 */
[----:B------:R-:W-:-:S05]  /*1350*/  @P2 FFMA.FTZ R11, R17, R0, +INF ;  /* 0x7f800000110b2423 */ /* 0x000fca0000010000 */
[----:B------:R-:W-:-:S07]  /*1360*/  FSEL R11, R11, -RZ, P3 ;  /* 0x800000ff0b0b7208 */ /* 0x000fce0001800000 */
.L_x_15:
[----:B------:R-:W-:Y:S05]  /*1370*/  BSYNC B0 ;  /* 0x0000000000007941 */ /* 0x000fea0003800000 */
.L_x_14:
[----:B------:R-:W-:Y:S01]  /*1380*/  FSEL R13, R16, R25, P1 ;  /* 0x00000019100d7208 */ /* 0x000fe20000800000 */
[----:B------:R-:W-:Y:S01]  /*1390*/  BSSY B0, `(.L_x_16) ;  /* 0x0000018000007945 */ /* 0x000fe20003800000 */
[C---:B------:R-:W-:Y:S02]  /*13a0*/  FSETP.GT.AND P1, PT, R12.reuse, 20, PT ;  /* 0x41a000000c00780b */ /* 0x040fe40003f24000 */
[----:B------:R-:W-:Y:S01]  /*13b0*/  FSETP.GT.AND P3, PT, R3, 20, PT ;  /* 0x41a000000300780b */ /* 0x000fe20003f64000 */
[----:B------:R-:W-:Y:S01]  /*13c0*/  FADD.FTZ R6, |R13|, -RZ ;  /* 0x800000ff0d067221 */ /* 0x000fe20000010200 */
[----:B------:R-:W-:-:S04]  /*13d0*/  FSEL R15, R12, R23, P1 ;  /* 0x000000170c0f7208 */ /* 0x000fc80000800000 */
[----:B------:R-:W-:-:S13]  /*13e0*/  FSETP.GE.AND P2, PT, R6, 0.60000002384185791016, PT ;  /* 0x3f19999a0600780b */ /* 0x000fda0003f46000 */
[----:B------:R-:W-:Y:S05]  /*13f0*/  @!P2 BRA `(.L_x_17) ;  /* 0x000000000028a947 */ /* 0x000fea0003800000 */
[C---:B------:R-:W-:Y:S01]  /*1400*/  FMUL R0, R6.reuse, 2.8853900432586669922 ;  /* 0x4038aa3b06007820 */ /* 0x040fe20000400000 */
[----:B------:R-:W-:Y:S01]  /*1410*/  HFMA2.MMA R5, -RZ, RZ, 1.875, 0 ;  /* 0x3f800000ff057435 */ /* 0x000fe200000001ff */
[----:B------:R-:W-:-:S04]  /*1420*/  FSETP.GE.AND P1, PT, R6, 9.010913848876953125, PT ;  /* 0x41102cb40600780b */ /* 0x000fc80003f26000 */
[----:B------:R-:W1:Y:S02]  /*1430*/  MUFU.EX2 R0, R0 ;  /* 0x0000000000007308 */ /* 0x000e640000000800 */
[----:B-1----:R-:W-:-:S06]  /*1440*/  FADD R4, R0, 1 ;  /* 0x3f80000000047421 */ /* 0x002fcc0000000000 */
[----:B------:R-:W1:Y:S02]  /*1450*/  MUFU.RCP R4, R4 ;  /* 0x0000000400047308 */ /* 0x000e640000001000 */
[----:B-1----:R-:W-:-:S05]  /*1460*/  FFMA.FTZ R5, R4, -2, R5 ;  /* 0xc000000004057823 */ /* 0x002fca0000010005 */
[----:B------:R-:W-:-:S04]  /*1470*/  FSEL R5, R5, 1, !P1 ;  /* 0x3f80000005057808 */ /* 0x000fc80004800000 */
[----:B------:R-:W-:Y:S01]  /*1480*/  LOP3.LUT R13, R5, 0x80000000, R13, 0xf8, !PT ;  /* 0x80000000050d7812 */ /* 0x000fe200078ef80d */
[----:B------:R-:W-:Y:S06]  /*1490*/  BRA `(.L_x_18) ;  /* 0x00000000001c7947 */ /* 0x000fec0003800000 */
.L_x_17:
[----:B------:R-:W-:Y:S01]  /*14a0*/  MOV R0, 0x3c80f082 ;  /* 0x3c80f08200007802 */ /* 0x000fe20000000f00 */
[----:B------:R-:W-:-:S04]  /*14b0*/  FMUL R5, R13, R13 ;  /* 0x0000000d0d057220 */ /* 0x000fc80000400000 */
[----:B------:R-:W-:-:S04]  /*14c0*/  FFMA.FTZ R0, R5, R0, -0.052303962409496307373 ;  /* 0xbd563cae05007423 */ /* 0x000fc80000010000 */
[----:B------:R-:W-:-:S04]  /*14d0*/  FFMA.FTZ R0, R5, R0, 0.1331529766321182251 ;  /* 0x3e08594105007423 */ /* 0x000fc80000010000 */
[----:B------:R-:W-:-:S04]  /*14e0*/  FFMA.FTZ R0, R5, R0, -0.33332768082618713379 ;  /* 0xbeaaa9ed05007423 */ /* 0x000fc80000010000 */
[----:B------:R-:W-:-:S04]  /*14f0*/  FFMA.FTZ R0, R5, R0, RZ ;  /* 0x0000000005007223 */ /* 0x000fc800000100ff */
[----:B------:R-:W-:-:S07]  /*1500*/  FFMA.FTZ R13, R13, R0, R13 ;  /* 0x000000000d0d7223 */ /* 0x000fce000001000d */
.L_x_18:
[----:B------:R-:W-:Y:S05]  /*1510*/  BSYNC B0 ;  /* 0x0000000000007941 */ /* 0x000fea0003800000 */
.L_x_16:
[----:B------:R-:W-:Y:S01]  /*1520*/  FADD.FTZ R6, |R15|, -RZ ;  /* 0x800000ff0f067221 */ /* 0x000fe20000010200 */
[----:B------:R-:W-:Y:S01]  /*1530*/  BSSY B0, `(.L_x_19) ;  /* 0x0000016000007945 */ /* 0x000fe20003800000 */
[----:B------:R-:W-:Y:S02]  /*1540*/  FSETP.GT.AND P2, PT, R2, 20, PT ;  /* 0x41a000000200780b */ /* 0x000fe40003f44000 */
[----:B------:R-:W-:Y:S02]  /*1550*/  FSEL R14, R3, R26, P3 ;  /* 0x0000001a030e7208 */ /* 0x000fe40001800000 */
        /* <DEDUP_REMOVED lines=12> */
.L_x_20:
[----:B------:R-:W-:Y:S01]  /*1620*/  MOV R0, 0x3c80f082 ;  /* 0x3c80f08200007802 */ /* 0x000fe20000000f00 */
[----:B------:R-:W-:-:S04]  /*1630*/  FMUL R5, R15, R15 ;  /* 0x0000000f0f057220 */ /* 0x000fc80000400000 */
[----:B------:R-:W-:-:S04]  /*1640*/  FFMA.FTZ R0, R5, R0, -0.052303962409496307373 ;  /* 0xbd563cae05007423 */ /* 0x000fc80000010000 */
[----:B------:R-:W-:-:S04]  /*1650*/  FFMA.FTZ R0, R5, R0, 0.1331529766321182251 ;  /* 0x3e08594105007423 */ /* 0x000fc80000010000 */
[----:B------:R-:W-:-:S04]  /*1660*/  FFMA.FTZ R0, R5, R0, -0.33332768082618713379 ;  /* 0xbeaaa9ed05007423 */ /* 0x000fc80000010000 */
[----:B------:R-:W-:-:S04]  /*1670*/  FFMA.FTZ R0, R5, R0, RZ ;  /* 0x0000000005007223 */ /* 0x000fc800000100ff */
[----:B------:R-:W-:-:S07]  /*1680*/  FFMA.FTZ R15, R15, R0, R15 ;  /* 0x000000000f0f7223 */ /* 0x000fce000001000f */
.L_x_21:
[----:B------:R-:W-:Y:S05]  /*1690*/  BSYNC B0 ;  /* 0x0000000000007941 */ /* 0x000fea0003800000 */
.L_x_19:
        /* <DEDUP_REMOVED lines=16> */
.L_x_23:
[----:B------:R-:W-:Y:S01]  /*17a0*/  MOV R0, 0x3c80f082 ;  /* 0x3c80f08200007802 */ /* 0x000fe20000000f00 */
[----:B------:R-:W-:-:S04]  /*17b0*/  FMUL R5, R14, R14 ;  /* 0x0000000e0e057220 */ /* 0x000fc80000400000 */
[----:B------:R-:W-:-:S04]  /*17c0*/  FFMA.FTZ R0, R5, R0, -0.052303962409496307373 ;  /* 0xbd563cae05007423 */ /* 0x000fc80000010000 */
[----:B------:R-:W-:-:S04]  /*17d0*/  FFMA.FTZ R0, R5, R0, 0.1331529766321182251 ;  /* 0x3e08594105007423 */ /* 0x000fc80000010000 */
[----:B------:R-:W-:-:S04]  /*17e0*/  FFMA.FTZ R0, R5, R0, -0.33332768082618713379 ;  /* 0xbeaaa9ed05007423 */ /* 0x000fc80000010000 */
[----:B------:R-:W-:-:S04]  /*17f0*/  FFMA.FTZ R5, R5, R0, RZ ;  /* 0x0000000005057223 */ /* 0x000fc800000100ff */
[----:B------:R-:W-:-:S07]  /*1800*/  FFMA.FTZ R14, R14, R5, R14 ;  /* 0x000000050e0e7223 */ /* 0x000fce000001000e */
.L_x_24:
[----:B------:R-:W-:Y:S05]  /*1810*/  BSYNC B0 ;  /* 0x0000000000007941 */ /* 0x000fea0003800000 */
.L_x_22:
        /* <DEDUP_REMOVED lines=16> */
.L_x_26:
[----:B------:R-:W-:Y:S01]  /*1920*/  MOV R0, 0x3c80f082 ;  /* 0x3c80f08200007802 */ /* 0x000fe20000000f00 */
[----:B------:R-:W-:-:S04]  /*1930*/  FMUL R5, R17, R17 ;  /* 0x0000001111057220 */ /* 0x000fc80000400000 */
[----:B------:R-:W-:-:S04]  /*1940*/  FFMA.FTZ R0, R5, R0, -0.052303962409496307373 ;  /* 0xbd563cae05007423 */ /* 0x000fc80000010000 */
[----:B------:R-:W-:-:S04]  /*1950*/  FFMA.FTZ R0, R5, R0, 0.1331529766321182251 ;  /* 0x3e08594105007423 */ /* 0x000fc80000010000 */
[----:B------:R-:W-:-:S04]  /*1960*/  FFMA.FTZ R0, R5, R0, -0.33332768082618713379 ;  /* 0xbeaaa9ed05007423 */ /* 0x000fc80000010000 */
[----:B------:R-:W-:-:S04]  /*1970*/  FFMA.FTZ R0, R5, R0, RZ ;  /* 0x0000000005007223 */ /* 0x000fc800000100ff */
[----:B------:R-:W-:-:S07]  /*1980*/  FFMA.FTZ R17, R17, R0, R17 ;  /* 0x0000000011117223 */ /* 0x000fce0000010011 */
.L_x_27:
[----:B------:R-:W-:Y:S05]  /*1990*/  BSYNC B0 ;  /* 0x0000000000007941 */ /* 0x000fea0003800000 */
.L_x_25:
        /* <DEDUP_REMOVED lines=16> */
.L_x_29:
[----:B------:R-:W-:Y:S01]  /*1aa0*/  MOV R0, 0x3c80f082 ;  /* 0x3c80f08200007802 */ /* 0x000fe20000000f00 */
[----:B------:R-:W-:-:S04]  /*1ab0*/  FMUL R5, R25, R25 ;  /* 0x0000001919057220 */ /* 0x000fc80000400000 */
[----:B------:R-:W-:-:S04]  /*1ac0*/  FFMA.FTZ R0, R5, R0, -0.052303962409496307373 ;  /* 0xbd563cae05007423 */ /* 0x000fc80000010000 */
[----:B------:R-:W-:-:S04]  /*1ad0*/  FFMA.FTZ R0, R5, R0, 0.1331529766321182251 ;  /* 0x3e08594105007423 */ /* 0x000fc80000010000 */
[----:B------:R-:W-:-:S04]  /*1ae0*/  FFMA.FTZ R0, R5, R0, -0.33332768082618713379 ;  /* 0xbeaaa9ed05007423 */ /* 0x000fc80000010000 */
[----:B------:R-:W-:-:S04]  /*1af0*/  FFMA.FTZ R0, R5, R0, RZ ;  /* 0x0000000005007223 */ /* 0x000fc800000100ff */
[----:B------:R-:W-:-:S07]  /*1b00*/  FFMA.FTZ R25, R25, R0, R25 ;  /* 0x0000000019197223 */ /* 0x000fce0000010019 */
.L_x_30:
[----:B------:R-:W-:Y:S05]  /*1b10*/  BSYNC B0 ;  /* 0x0000000000007941 */ /* 0x000fea0003800000 */
.L_x_28:
        /* <DEDUP_REMOVED lines=16> */
.L_x_32:
[----:B------:R-:W-:Y:S01]  /*1c20*/  MOV R0, 0x3c80f082 ;  /* 0x3c80f08200007802 */ /* 0x000fe20000000f00 */
[----:B------:R-:W-:-:S04]  /*1c30*/  FMUL R5, R28, R28 ;  /* 0x0000001c1c057220 */ /* 0x000fc80000400000 */
[----:B------:R-:W-:-:S04]  /*1c40*/  FFMA.FTZ R0, R5, R0, -0.052303962409496307373 ;  /* 0xbd563cae05007423 */ /* 0x000fc80000010000 */
[----:B------:R-:W-:-:S04]  /*1c50*/  FFMA.FTZ R0, R5, R0, 0.1331529766321182251 ;  /* 0x3e08594105007423 */ /* 0x000fc80000010000 */
[----:B------:R-:W-:-:S04]  /*1c60*/  FFMA.FTZ R0, R5, R0, -0.33332768082618713379 ;  /* 0xbeaaa9ed05007423 */ /* 0x000fc80000010000 */
[----:B------:R-:W-:-:S04]  /*1c70*/  FFMA.FTZ R5, R5, R0, RZ ;  /* 0x0000000005057223 */ /* 0x000fc800000100ff */
[----:B------:R-:W-:-:S07]  /*1c80*/  FFMA.FTZ R28, R28, R5, R28 ;  /* 0x000000051c1c7223 */ /* 0x000fce000001001c */
.L_x_33:
[----:B------:R-:W-:Y:S05]  /*1c90*/  BSYNC B0 ;  /* 0x0000000000007941 */ /* 0x000fea0003800000 */
.L_x_31:
[----:B------:R-:W-:Y:S01]  /*1ca0*/  FADD.FTZ R6, |R34|, -RZ ;  /* 0x800000ff22067221 */ /* 0x000fe20000010200 */
[----:B------:R-:W-:Y:S01]  /*1cb0*/  BSSY B0, `(.L_x_34) ;  /* 0x0000015000007945 */ /* 0x000fe20003800000 */
[----:B------:R-:W-:-:S03]  /*1cc0*/  FSEL R35, R24, R11, P2 ;  /* 0x0000000b18237208 */ /* 0x000fc60001000000 */
        /* <DEDUP_REMOVED lines=12> */
.L_x_35:
[----:B------:R-:W-:Y:S01]  /*1d90*/  MOV R0, 0x3c80f082 ;  /* 0x3c80f08200007802 */ /* 0x000fe20000000f00 */
[----:B------:R-:W-:-:S04]  /*1da0*/  FMUL R5, R34, R34 ;  /* 0x0000002222057220 */ /* 0x000fc80000400000 */
[----:B------:R-:W-:-:S04]  /*1db0*/  FFMA.FTZ R0, R5, R0, -0.052303962409496307373 ;  /* 0xbd563cae05007423 */ /* 0x000fc80000010000 */
[----:B------:R-:W-:-:S04]  /*1dc0*/  FFMA.FTZ R0, R5, R0, 0.1331529766321182251 ;  /* 0x3e08594105007423 */ /* 0x000fc80000010000 */
[----:B------:R-:W-:-:S04]  /*1dd0*/  FFMA.FTZ R0, R5, R0, -0.33332768082618713379 ;  /* 0xbeaaa9ed05007423 */ /* 0x000fc80000010000 */
[----:B------:R-:W-:-:S04]  /*1de0*/  FFMA.FTZ R5, R5, R0, RZ ;  /* 0x0000000005057223 */ /* 0x000fc800000100ff */
[----:B------:R-:W-:-:S07]  /*1df0*/  FFMA.FTZ R34, R34, R5, R34 ;  /* 0x0000000522227223 */ /* 0x000fce0000010022 */
.L_x_36:
[----:B------:R-:W-:Y:S05]  /*1e00*/  BSYNC B0 ;  /* 0x0000000000007941 */ /* 0x000fea0003800000 */
.L_x_34:
[----:B------:R-:W-:Y:S01]  /*1e10*/  FADD.FTZ R6, |R35|, -RZ ;  /* 0x800000ff23067221 */ /* 0x000fe20000010200 */
[----:B------:R-:W-:Y:S01]  /*1e20*/  BSSY B0, `(.L_x_37) ;  /* 0x0000016000007945 */ /* 0x000fe20003800000 */
[----:B------:R-:W-:Y:S02]  /*1e30*/  SHF.R.S32.HI R7, RZ, 0x1f, R8 ;  /* 0x0000001fff077819 */ /* 0x000fe40000011408 */
[----:B------:R-:W-:Y:S02]  /*1e40*/  SHF.R.S32.HI R22, RZ, 0x1f, R9 ;  /* 0x0000001fff167819 */ /* 0x000fe40000011409 */
        /* <DEDUP_REMOVED lines=12> */
.L_x_38:
[----:B------:R-:W-:Y:S01]  /*1f10*/  MOV R0, 0x3c80f082 ;  /* 0x3c80f08200007802 */ /* 0x000fe20000000f00 */
[----:B------:R-:W-:-:S04]  /*1f20*/  FMUL R5, R35, R35 ;  /* 0x0000002323057220 */ /* 0x000fc80000400000 */
[----:B------:R-:W-:-:S04]  /*1f30*/  FFMA.FTZ R0, R5, R0, -0.052303962409496307373 ;  /* 0xbd563cae05007423 */ /* 0x000fc80000010000 */
[----:B------:R-:W-:-:S04]  /*1f40*/  FFMA.FTZ R0, R5, R0, 0.1331529766321182251 ;  /* 0x3e08594105007423 */ /* 0x000fc80000010000 */
[----:B------:R-:W-:-:S04]  /*1f50*/  FFMA.FTZ R0, R5, R0, -0.33332768082618713379 ;  /* 0xbeaaa9ed05007423 */ /* 0x000fc80000010000 */
[----:B------:R-:W-:-:S04]  /*1f60*/  FFMA.FTZ R0, R5, R0, RZ ;  /* 0x0000000005007223 */ /* 0x000fc800000100ff */
[----:B------:R-:W-:-:S07]  /*1f70*/  FFMA.FTZ R35, R35, R0, R35 ;  /* 0x0000000023237223 */ /* 0x000fce0000010023 */
.L_x_39:
[----:B------:R-:W-:Y:S05]  /*1f80*/  BSYNC B0 ;  /* 0x0000000000007941 */ /* 0x000fea0003800000 */
.L_x_37:
[----:B------:R-:W-:Y:S01]  /*1f90*/  ISETP.GT.AND P1, PT, R10, 0x3f, PT ;  /* 0x0000003f0a00780c */ /* 0x000fe20003f24270 */
[----:B------:R-:W-:Y:S01]  /*1fa0*/  ULDC.64 UR6, c[0x0][0x218] ;  /* 0x0000860000067ab9 */ /* 0x000fe20000000a00 */
[----:B------:R-:W-:Y:S02]  /*1fb0*/  CS2R R4, SRZ ;  /* 0x0000000000047805 */ /* 0x000fe4000001ff00 */
[----:B------:R-:W-:-:S04]  /*1fc0*/  LEA R26, P2, R8, UR6, 0x2 ;  /* 0x00000006081a7c11 */ /* 0x000fc8000f8410ff */
[----:B------:R-:W-:Y:S02]  /*1fd0*/  LEA.HI.X R27, R8, UR7, R7, 0x2, P2 ;  /* 0x00000007081b7c11 */ /* 0x000fe400090f1407 */
[----:B------:R-:W-:-:S06]  /*1fe0*/  CS2R R6, SRZ ;  /* 0x0000000000067805 */ /* 0x000fcc000001ff00 */
[----:B------:R-:W2:Y:S01]  /*1ff0*/  @P1 LDG.E.EL.128 R4, desc[UR4][R26.64+-0x100] ;  /* 0xffff00041a041981 */ /* 0x000ea2000c2e1d00 */
[C---:B------:R-:W-:Y:S02]  /*2000*/  LEA R30, P2, R9.reuse, UR6, 0x2 ;  /* 0x00000006091e7c11 */ /* 0x040fe4000f8410ff */
[----:B------:R-:W-:Y:S02]  /*2010*/  CS2R R10, SRZ ;  /* 0x00000000000a7805 */ /* 0x000fe4000001ff00 */
[----:B------:R-:W-:Y:S02]  /*2020*/  LEA.HI.X R31, R9, UR7, R22, 0x2, P2 ;  /* 0x00000007091f7c11 */ /* 0x000fe400090f1416 */
[----:B------:R-:W-:-:S06]  /*2030*/  CS2R R8, SRZ ;  /* 0x0000000000087805 */ /* 0x000fcc000001ff00 */
[----:B------:R1:W3:Y:S01]  /*2040*/  @P1 LDG.E.EL.128 R8, desc[UR4][R30.64+-0x100] ;  /* 0xffff00041e081981 */ /* 0x0002e2000c2e1d00 */
[----:B------:R-:W-:Y:S01]  /*2050*/  BSSY B0, `(.L_x_40) ;  /* 0x0000083000007945 */ /* 0x000fe20003800000 */
[----:B--2---:R-:W-:Y:S02]  /*2060*/  SEL R23, R5, RZ, P1 ;  /* 0x000000ff05177207 */ /* 0x004fe40000800000 */
[----:B------:R-:W-:Y:S02]  /*2070*/  SEL R22, R4, RZ, P1 ;  /* 0x000000ff04167207 */ /* 0x000fe40000800000 */
[----:B------:R-:W-:Y:S01]  /*2080*/  SEL R26, R6, RZ, P1 ;  /* 0x000000ff061a7207 */ /* 0x000fe20000800000 */
[----:B------:R-:W-:Y:S01]  /*2090*/  FMUL R4, R23, 1.4426950216293334961 ;  /* 0x3fb8aa3b17047820 */ /* 0x000fe20000400000 */
[----:B------:R-:W-:Y:S01]  /*20a0*/  SEL R27, R7, RZ, P1 ;  /* 0x000000ff071b7207 */ /* 0x000fe20000800000 */
[----:B------:R-:W-:Y:S02]  /*20b0*/  FMUL R0, R22, 1.4426950216293334961 ;  /* 0x3fb8aa3b16007820 */ /* 0x000fe40000400000 */
[----:B------:R-:W-:Y:S01]  /*20c0*/  FMUL R6, R26, 1.4426950216293334961 ;  /* 0x3fb8aa3b1a067820 */ /* 0x000fe20000400000 */
[----:B------:R-:W-:Y:S01]  /*20d0*/  FSETP.GEU.AND P3, PT, R4, -126, PT ;  /* 0xc2fc00000400780b */ /* 0x000fe20003f6e000 */
[----:B------:R-:W-:Y:S01]  /*20e0*/  FMUL R39, R27, 1.4426950216293334961 ;  /* 0x3fb8aa3b1b277820 */ /* 0x000fe20000400000 */
[----:B------:R-:W-:-:S02]  /*20f0*/  FSETP.GEU.AND P2, PT, R0, -126, PT ;  /* 0xc2fc00000000780b */ /* 0x000fc40003f4e000 */
[----:B------:R-:W-:Y:S02]  /*2100*/  FSETP.GEU.AND P4, PT, R6, -126, PT ;  /* 0xc2fc00000600780b */ /* 0x000fe40003f8e000 */
[----:B------:R-:W-:-:S07]  /*2110*/  FSETP.GEU.AND P5, PT, R39, -126, PT ;  /* 0xc2fc00002700780b */ /* 0x000fce0003fae000 */
[----:B------:R-:W-:Y:S02]  /*2120*/  @!P3 FMUL R4, R4, 0.5 ;  /* 0x3f0000000404b820 */ /* 0x000fe40000400000 */
[----:B------:R-:W-:Y:S02]  /*2130*/  @!P2 FMUL R0, R0, 0.5 ;  /* 0x3f0000000000a820 */ /* 0x000fe40000400000 */
[----:B------:R2:W4:Y:S01]  /*2140*/  MUFU.EX2 R5, R4 ;  /* 0x0000000400057308 */ /* 0x0005220000000800 */
[----:B------:R-:W-:Y:S01]  /*2150*/  @!P4 FMUL R6, R6, 0.5 ;  /* 0x3f0000000606c820 */ /* 0x000fe20000400000 */
[----:B------:R-:W-:-:S06]  /*2160*/  @!P5 FMUL R39, R39, 0.5 ;  /* 0x3f0000002727d820 */ /* 0x000fcc0000400000 */
[----:B-1----:R-:W1:Y:S01]  /*2170*/  MUFU.EX2 R31, R0 ;  /* 0x00000000001f7308 */ /* 0x002e620000000800 */
[----:B--2---:R-:W-:Y:S01]  /*2180*/  HFMA2.MMA R4, -RZ, RZ, 1.875, 0 ;  /* 0x3f800000ff047435 */ /* 0x004fe200000001ff */
[----:B----4-:R-:W-:-:S06]  /*2190*/  @!P3 FMUL R5, R5, R5 ;  /* 0x000000050505b220 */ /* 0x010fcc0000400000 */
[----:B------:R-:W2:Y:S01]  /*21a0*/  MUFU.EX2 R32, R6 ;  /* 0x0000000600207308 */ /* 0x000ea20000000800 */
[C---:B------:R-:W-:Y:S01]  /*21b0*/  FADD.FTZ.RZ R29, R5.reuse, 1 ;  /* 0x3f800000051d7421 */ /* 0x040fe2000001c000 */
[----:B------:R-:W-:Y:S01]  /*21c0*/  ISETP.GE.U32.AND P3, PT, R5, 0x7f800000, PT ;  /* 0x7f8000000500780c */ /* 0x000fe20003f66070 */
[----:B-1----:R-:W-:-:S03]  /*21d0*/  @!P2 FMUL R31, R31, R31 ;  /* 0x0000001f1f1fa220 */ /* 0x002fc60000400000 */
[----:B------:R-:W-:Y:S02]  /*21e0*/  IADD3 R29, R29, -0x3f400000, RZ ;  /* 0xc0c000001d1d7810 */ /* 0x000fe40007ffe0ff */
[----:B------:R-:W1:Y:S01]  /*21f0*/  MUFU.EX2 R39, R39 ;  /* 0x0000002700277308 */ /* 0x000e620000000800 */
[----:B------:R-:W-:Y:S01]  /*2200*/  FADD.FTZ.RZ R7, R31, 1 ;  /* 0x3f8000001f077421 */ /* 0x000fe2000001c000 */
[----:B------:R-:W-:Y:S01]  /*2210*/  LOP3.LUT R36, R29, 0xff800000, RZ, 0xc0, !PT ;  /* 0xff8000001d247812 */ /* 0x000fe200078ec0ff */
[----:B--2---:R-:W-:-:S03]  /*2220*/  @!P4 FMUL R32, R32, R32 ;  /* 0x000000202020c220 */ /* 0x004fc60000400000 */
[----:B------:R-:W-:Y:S02]  /*2230*/  IADD3 R0, R7, -0x3f400000, RZ ;  /* 0xc0c0000007007810 */ /* 0x000fe40007ffe0ff */
[----:B------:R-:W-:Y:S01]  /*2240*/  IADD3 R37, -R36, 0x40800000, RZ ;  /* 0x4080000024257810 */ /* 0x000fe20007ffe1ff */
[----:B------:R-:W-:Y:S01]  /*2250*/  FADD.FTZ.RZ R30, R32, 1 ;  /* 0x3f800000201e7421 */ /* 0x000fe2000001c000 */
[----:B------:R-:W-:Y:S02]  /*2260*/  LOP3.LUT R0, R0, 0xff800000, RZ, 0xc0, !PT ;  /* 0xff80000000007812 */ /* 0x000fe400078ec0ff */
[----:B------:R-:W-:Y:S01]  /*2270*/  IADD3 R38, R5, -R36, RZ ;  /* 0x8000002405267210 */ /* 0x000fe20007ffe0ff */
[--C-:B------:R-:W-:Y:S01]  /*2280*/  FFMA.FTZ R37, R37, 0.25, -R4.reuse ;  /* 0x3e80000025257823 */ /* 0x100fe20000010804 */
[----:B------:R-:W-:Y:S01]  /*2290*/  IADD3 R7, -R0, 0x40800000, RZ ;  /* 0x4080000000077810 */ /* 0x000fe20007ffe1ff */
[----:B-1----:R-:W-:Y:S01]  /*22a0*/  @!P5 FMUL R39, R39, R39 ;  /* 0x000000272727d220 */ /* 0x002fe20000400000 */
[----:B------:R-:W-:Y:S01]  /*22b0*/  IADD3 R6, R30, -0x3f400000, RZ ;  /* 0xc0c000001e067810 */ /* 0x000fe20007ffe0ff */
[----:B------:R-:W-:Y:S01]  /*22c0*/  FADD R38, R38, R37 ;  /* 0x0000002526267221 */ /* 0x000fe20000000000 */
[----:B------:R-:W-:Y:S01]  /*22d0*/  IADD3 R30, R31, -R0, RZ ;  /* 0x800000001f1e7210 */ /* 0x000fe20007ffe0ff */
[--C-:B------:R-:W-:Y:S01]  /*22e0*/  FFMA.FTZ R29, R7, 0.25, -R4.reuse ;  /* 0x3e800000071d7823 */ /* 0x100fe20000010804 */
[----:B------:R-:W-:Y:S01]  /*22f0*/  LOP3.LUT R7, R6, 0xff800000, RZ, 0xc0, !PT ;  /* 0xff80000006077812 */ /* 0x000fe200078ec0ff */
[----:B------:R-:W-:Y:S01]  /*2300*/  FFMA.FTZ R37, R38, -R33, 0.10546888411045074463 ;  /* 0x3dd8001226257423 */ /* 0x000fe20000010821 */
[----:B------:R-:W-:Y:S01]  /*2310*/  FADD.FTZ.RZ R6, R39, 1 ;  /* 0x3f80000027067421 */ /* 0x000fe2000001c000 */
[----:B------:R-:W-:Y:S01]  /*2320*/  FADD R30, R30, R29 ;  /* 0x0000001d1e1e7221 */ /* 0x000fe20000000000 */
[----:B------:R-:W-:Y:S01]  /*2330*/  IADD3 R41, -R7, 0x40800000, RZ ;  /* 0x4080000007297810 */ /* 0x000fe20007ffe1ff */
[----:B------:R-:W-:Y:S01]  /*2340*/  FFMA.FTZ R37, R38, R37, -0.13229703903198242188 ;  /* 0xbe0778e026257423 */ /* 0x000fe20000010025 */
[----:B------:R-:W-:Y:S01]  /*2350*/  IADD3 R40, R32, -R7, RZ ;  /* 0x8000000720287210 */ /* 0x000fe20007ffe0ff */
[----:B------:R-:W-:Y:S01]  /*2360*/  FFMA.FTZ R29, R30, -R33, 0.10546888411045074463 ;  /* 0x3dd800121e1d7423 */ /* 0x000fe20000010821 */
[----:B------:R-:W-:Y:S01]  /*2370*/  IADD3 R6, R6, -0x3f400000, RZ ;  /* 0xc0c0000006067810 */ /* 0x000fe20007ffe0ff */
[----:B------:R-:W-:Y:S01]  /*2380*/  FFMA.FTZ R37, R38, R37, 0.14491446316242218018 ;  /* 0x3e14647526257423 */ /* 0x000fe20000010025 */
[--C-:B------:R-:W-:Y:S01]  /*2390*/  FFMA.FTZ R41, R41, 0.25, -R4.reuse ;  /* 0x3e80000029297823 */ /* 0x100fe20000010804 */
[----:B------:R-:W-:Y:S01]  /*23a0*/  FFMA.FTZ R29, R30, R29, -0.13229703903198242188 ;  /* 0xbe0778e01e1d7423 */ /* 0x000fe2000001001d */
[----:B------:R-:W-:Y:S01]  /*23b0*/  LOP3.LUT R6, R6, 0xff800000, RZ, 0xc0, !PT ;  /* 0xff80000006067812 */ /* 0x000fe200078ec0ff */
[----:B------:R-:W-:Y:S01]  /*23c0*/  FFMA.FTZ R37, R38, R37, -0.16641564667224884033 ;  /* 0xbe2a68dd26257423 */ /* 0x000fe20000010025 */
[----:B------:R-:W-:Y:S01]  /*23d0*/  FADD R40, R40, R41 ;  /* 0x0000002928287221 */ /* 0x000fe20000000000 */
[----:B------:R-:W-:Y:S01]  /*23e0*/  FFMA.FTZ R29, R30, R29, 0.14491446316242218018 ;  /* 0x3e1464751e1d7423 */ /* 0x000fe2000001001d */
[----:B------:R-:W-:Y:S01]  /*23f0*/  IADD3 R41, -R6, 0x40800000, RZ ;  /* 0x4080000006297810 */ /* 0x000fe20007ffe1ff */
[----:B------:R-:W-:Y:S01]  /*2400*/  FFMA.FTZ R37, R38, R37, 0.19988867640495300293 ;  /* 0x3e4caf9e26257423 */ /* 0x000fe20000010025 */
[----:B------:R-:W-:Y:S01]  /*2410*/  IADD3 R43, R39, -R6, RZ ;  /* 0x80000006272b7210 */ /* 0x000fe20007ffe0ff */
[----:B------:R-:W-:Y:S01]  /*2420*/  FFMA.FTZ R29, R30, R29, -0.16641564667224884033 ;  /* 0xbe2a68dd1e1d7423 */ /* 0x000fe2000001001d */
[----:B------:R-:W-:Y:S01]  /*2430*/  I2FP.F32.S32 R0, R0 ;  /* 0x0000000000007245 */ /* 0x000fe20000201400 */
[----:B------:R-:W-:Y:S01]  /*2440*/  FFMA.FTZ R37, R38, R37, -0.25000196695327758789 ;  /* 0xbe80004226257423 */ /* 0x000fe20000010025 */
[----:B------:R-:W-:Y:S01]  /*2450*/  FFMA.FTZ R42, R41, 0.25, -R4 ;  /* 0x3e800000292a7823 */ /* 0x000fe20000010804 */
[----:B------:R-:W-:Y:S01]  /*2460*/  FFMA.FTZ R29, R30, R29, 0.19988867640495300293 ;  /* 0x3e4caf9e1e1d7423 */ /* 0x000fe2000001001d */
[----:B------:R-:W-:Y:S01]  /*2470*/  I2FP.F32.S32 R7, R7 ;  /* 0x0000000700077245 */ /* 0x000fe20000201400 */
[----:B------:R-:W-:Y:S01]  /*2480*/  FFMA.FTZ R37, R38, R37, 0.33333510160446166992 ;  /* 0x3eaaaae626257423 */ /* 0x000fe20000010025 */
[----:B------:R-:W-:Y:S01]  /*2490*/  FADD R42, R43, R42 ;  /* 0x0000002a2b2a7221 */ /* 0x000fe20000000000 */
[----:B------:R-:W-:Y:S01]  /*24a0*/  FFMA.FTZ R29, R30, R29, -0.25000196695327758789 ;  /* 0xbe8000421e1d7423 */ /* 0x000fe2000001001d */
[----:B------:R-:W-:Y:S01]  /*24b0*/  ISETP.GE.U32.AND P4, PT, R31, 0x7f800000, PT ;  /* 0x7f8000001f00780c */ /* 0x000fe20003f86070 */
[----:B------:R-:W-:Y:S01]  /*24c0*/  FFMA.FTZ R37, R38, R37, -0.5 ;  /* 0xbf00000026257423 */ /* 0x000fe20000010025 */
[----:B------:R-:W-:Y:S01]  /*24d0*/  FMUL R7, R7, 1.1920928955078125e-07 ;  /* 0x3400000007077820 */ /* 0x000fe20000400000 */
[----:B------:R-:W-:Y:S01]  /*24e0*/  FFMA.FTZ R29, R30, R29, 0.33333510160446166992 ;  /* 0x3eaaaae61e1d7423 */ /* 0x000fe2000001001d */
[----:B------:R-:W-:Y:S01]  /*24f0*/  I2FP.F32.S32 R6, R6 ;  /* 0x0000000600067245 */ /* 0x000fe20000201400 */
[----:B------:R-:W-:-:S02]  /*2500*/  FMUL R41, R38, R37 ;  /* 0x0000002526297220 */ /* 0x000fc40000400000 */
[----:B------:R-:W-:Y:S02]  /*2510*/  FFMA.FTZ R29, R30, R29, -0.5 ;  /* 0xbf0000001e1d7423 */ /* 0x000fe4000001001d */
[----:B------:R-:W-:Y:S01]  /*2520*/  FFMA.FTZ R38, R38, R41, R38 ;  /* 0x0000002926267223 */ /* 0x000fe20000010026 */
[----:B------:R-:W-:Y:S01]  /*2530*/  FFMA.FTZ R41, R42, -R33, 0.10546888411045074463 ;  /* 0x3dd800122a297423 */ /* 0x000fe20000010821 */
[----:B------:R-:W-:-:S03]  /*2540*/  FMUL R29, R30, R29 ;  /* 0x0000001d1e1d7220 */ /* 0x000fc60000400000 */
[----:B------:R-:W-:Y:S01]  /*2550*/  FFMA.FTZ R41, R42, R41, -0.13229703903198242188 ;  /* 0xbe0778e02a297423 */ /* 0x000fe20000010029 */
[----:B------:R-:W-:Y:S01]  /*2560*/  FFMA.FTZ R37, R30, R29, R30 ;  /* 0x0000001d1e257223 */ /* 0x000fe2000001001e */
[----:B------:R-:W-:Y:S01]  /*2570*/  FFMA.FTZ R29, R40, -R33, 0.10546888411045074463 ;  /* 0x3dd80012281d7423 */ /* 0x000fe20000010821 */
[----:B---3--:R-:W-:Y:S01]  /*2580*/  SEL R30, R9, RZ, P1 ;  /* 0x000000ff091e7207 */ /* 0x008fe20000800000 */
[----:B------:R-:W-:Y:S02]  /*2590*/  FFMA.FTZ R41, R42, R41, 0.14491446316242218018 ;  /* 0x3e1464752a297423 */ /* 0x000fe40000010029 */
[----:B------:R-:W-:Y:S02]  /*25a0*/  FFMA.FTZ R29, R40, R29, -0.13229703903198242188 ;  /* 0xbe0778e0281d7423 */ /* 0x000fe4000001001d */
[----:B------:R-:W-:Y:S01]  /*25b0*/  FFMA.FTZ R41, R42, R41, -0.16641564667224884033 ;  /* 0xbe2a68dd2a297423 */ /* 0x000fe20000010029 */
[----:B------:R-:W-:Y:S01]  /*25c0*/  FMUL R9, R30, 1.4426950216293334961 ;  /* 0x3fb8aa3b1e097820 */ /* 0x000fe20000400000 */
[----:B------:R-:W-:-:S02]  /*25d0*/  FFMA.FTZ R29, R40, R29, 0.14491446316242218018 ;  /* 0x3e146475281d7423 */ /* 0x000fc4000001001d */
[----:B------:R-:W-:Y:S02]  /*25e0*/  FFMA.FTZ R41, R42, R41, 0.19988867640495300293 ;  /* 0x3e4caf9e2a297423 */ /* 0x000fe40000010029 */
[----:B------:R-:W-:Y:S01]  /*25f0*/  FFMA.FTZ R29, R40, R29, -0.16641564667224884033 ;  /* 0xbe2a68dd281d7423 */ /* 0x000fe2000001001d */
[----:B------:R-:W-:Y:S01]  /*2600*/  FSETP.GEU.AND P5, PT, R9, -126, PT ;  /* 0xc2fc00000900780b */ /* 0x000fe20003fae000 */
[----:B------:R-:W-:Y:S02]  /*2610*/  FFMA.FTZ R41, R42, R41, -0.25000196695327758789 ;  /* 0xbe8000422a297423 */ /* 0x000fe40000010029 */
[----:B------:R-:W-:Y:S02]  /*2620*/  FFMA.FTZ R29, R40, R29, 0.19988867640495300293 ;  /* 0x3e4caf9e281d7423 */ /* 0x000fe4000001001d */
[----:B------:R-:W-:Y:S02]  /*2630*/  FFMA.FTZ R43, R42, R41, 0.33333510160446166992 ;  /* 0x3eaaaae62a2b7423 */ /* 0x000fe40000010029 */
[----:B------:R-:W-:-:S02]  /*2640*/  FFMA.FTZ R29, R40, R29, -0.25000196695327758789 ;  /* 0xbe800042281d7423 */ /* 0x000fc4000001001d */
[----:B------:R-:W-:Y:S02]  /*2650*/  FFMA.FTZ R43, R42, R43, -0.5 ;  /* 0xbf0000002a2b7423 */ /* 0x000fe4000001002b */
[----:B------:R-:W-:Y:S02]  /*2660*/  FFMA.FTZ R29, R40, R29, 0.33333510160446166992 ;  /* 0x3eaaaae6281d7423 */ /* 0x000fe4000001001d */
[----:B------:R-:W-:Y:S01]  /*2670*/  FMUL R43, R42, R43 ;  /* 0x0000002b2a2b7220 */ /* 0x000fe20000400000 */
[----:B------:R-:W-:Y:S01]  /*2680*/  @!P5 FMUL R9, R9, 0.5 ;  /* 0x3f0000000909d820 */ /* 0x000fe20000400000 */
[----:B------:R-:W-:Y:S01]  /*2690*/  FFMA.FTZ R41, R40, R29, -0.5 ;  /* 0xbf00000028297423 */ /* 0x000fe2000001001d */
[----:B------:R-:W-:Y:S01]  /*26a0*/  SEL R29, R8, RZ, P1 ;  /* 0x000000ff081d7207 */ /* 0x000fe20000800000 */
[----:B------:R-:W-:Y:S01]  /*26b0*/  FFMA.FTZ R8, R42, R43, R42 ;  /* 0x0000002b2a087223 */ /* 0x000fe2000001002a */
[----:B------:R-:W-:Y:S01]  /*26c0*/  FMUL R42, R0, 1.1920928955078125e-07 ;  /* 0x34000000002a7820 */ /* 0x000fe20000400000 */
[----:B------:R-:W-:-:S02]  /*26d0*/  FMUL R41, R40, R41 ;  /* 0x0000002928297220 */ /* 0x000fc40000400000 */
[----:B------:R-:W-:Y:S01]  /*26e0*/  FMUL R43, R29, 1.4426950216293334961 ;  /* 0x3fb8aa3b1d2b7820 */ /* 0x000fe20000400000 */
[----:B------:R-:W-:Y:S01]  /*26f0*/  FFMA.FTZ R37, R42, 0.69314718246459960938, R37 ;  /* 0x3f3172182a257823 */ /* 0x000fe20000010025 */
[----:B------:R-:W-:Y:S01]  /*2700*/  FFMA.FTZ R40, R40, R41, R40 ;  /* 0x0000002928287223 */ /* 0x000fe20000010028 */
[----:B------:R-:W-:Y:S02]  /*2710*/  I2FP.F32.S32 R41, R36 ;  /* 0x0000002400297245 */ /* 0x000fe40000201400 */
[----:B------:R-:W-:Y:S01]  /*2720*/  FSETP.GEU.AND P2, PT, R43, -126, PT ;  /* 0xc2fc00002b00780b */ /* 0x000fe20003f4e000 */
[----:B------:R1:W2:Y:S01]  /*2730*/  MUFU.EX2 R36, R9 ;  /* 0x0000000900247308 */ /* 0x0002a20000000800 */
[----:B------:R-:W-:Y:S01]  /*2740*/  FFMA.FTZ R7, R7, 0.69314718246459960938, R40 ;  /* 0x3f31721807077823 */ /* 0x000fe20000010028 */
[----:B------:R-:W-:-:S04]  /*2750*/  FMUL R41, R41, 1.1920928955078125e-07 ;  /* 0x3400000029297820 */ /* 0x000fc80000400000 */
[----:B------:R-:W-:Y:S01]  /*2760*/  FFMA.FTZ R38, R41, 0.69314718246459960938, R38 ;  /* 0x3f31721829267823 */ /* 0x000fe20000010026 */
[----:B-1----:R-:W-:-:S05]  /*2770*/  FMUL R9, R6, 1.1920928955078125e-07 ;  /* 0x3400000006097820 */ /* 0x002fca0000400000 */
[----:B------:R-:W-:Y:S01]  /*2780*/  @!P2 FMUL R43, R43, 0.5 ;  /* 0x3f0000002b2ba820 */ /* 0x000fe20000400000 */
[----:B------:R-:W-:Y:S01]  /*2790*/  FFMA.FTZ R6, R9, 0.69314718246459960938, R8 ;  /* 0x3f31721809067823 */ /* 0x000fe20000010008 */
[----:B--2---:R-:W-:Y:S02]  /*27a0*/  @!P5 FMUL R36, R36, R36 ;  /* 0x000000242424d220 */ /* 0x004fe40000400000 */
[----:B------:R-:W1:Y:S02]  /*27b0*/  MUFU.EX2 R0, R43 ;  /* 0x0000002b00007308 */ /* 0x000e640000000800 */
[----:B------:R-:W-:Y:S01]  /*27c0*/  FADD.FTZ.RZ R8, R36, 1 ;  /* 0x3f80000024087421 */ /* 0x000fe2000001c000 */
[----:B-1----:R-:W-:Y:S01]  /*27d0*/  @!P2 FMUL R0, R0, R0 ;  /* 0x000000000000a220 */ /* 0x002fe20000400000 */
[----:B------:R-:W-:-:S03]  /*27e0*/  ISETP.GE.U32.AND P2, PT, R32, 0x7f800000, PT ;  /* 0x7f8000002000780c */ /* 0x000fc60003f46070 */
[----:B------:R-:W-:-:S05]  /*27f0*/  FADD.FTZ.RZ R40, R0, 1 ;  /* 0x3f80000000287421 */ /* 0x000fca000001c000 */
[----:B------:R-:W-:-:S04]  /*2800*/  IADD3 R40, R40, -0x3f400000, RZ ;  /* 0xc0c0000028287810 */ /* 0x000fc80007ffe0ff */
[----:B------:R-:W-:Y:S01]  /*2810*/  LOP3.LUT R41, R40, 0xff800000, RZ, 0xc0, !PT ;  /* 0xff80000028297812 */ /* 0x000fe200078ec0ff */
[----:B------:R-:W-:Y:S06]  /*2820*/  @!P4 BRA `(.L_x_41) ;  /* 0x000000000014c947 */ /* 0x000fec0003800000 */
[----:B------:R-:W-:-:S13]  /*2830*/  ISETP.GE.AND P4, PT, R31, -0x407fffff, PT ;  /* 0xbf8000011f00780c */ /* 0x000fda0003f86270 */
[----:B------:R-:W-:-:S05]  /*2840*/  @P4 MOV R40, 0x7f800000 ;  /* 0x7f80000000284802 */ /* 0x000fca0000000f00 */
[C---:B------:R-:W-:Y:S01]  /*2850*/  @P4 FFMA.FTZ R37, R31.reuse, R40, +INF ;  /* 0x7f8000001f254423 */ /* 0x040fe20000010028 */
[----:B------:R-:W-:-:S04]  /*2860*/  FSETP.NEU.AND P4, PT, R31, RZ, PT ;  /* 0x000000ff1f00720b */ /* 0x000fc80003f8d000 */
[----:B------:R-:W-:-:S09]  /*2870*/  FSEL R37, R37, -RZ, P4 ;  /* 0x800000ff25257208 */ /* 0x000fd20002000000 */
.L_x_41:
[----:B------:R-:W-:Y:S05]  /*2880*/  BSYNC B0 ;  /* 0x0000000000007941 */ /* 0x000fea0003800000 */
.L_x_40:
[----:B------:R-:W-:Y:S01]  /*2890*/  BSSY B0, `(.L_x_42) ;  /* 0x000000a000007945 */ /* 0x000fe20003800000 */
[----:B------:R-:W-:Y:S02]  /*28a0*/  SEL R31, R10, RZ, P1 ;  /* 0x000000ff0a1f7207 */ /* 0x000fe40000800000 */
[----:B------:R-:W-:Y:S02]  /*28b0*/  IADD3 R8, R8, -0x3f400000, RZ ;  /* 0xc0c0000008087810 */ /* 0x000fe40007ffe0ff */
[----:B------:R-:W-:Y:S01]  /*28c0*/  IADD3 R9, -R41, 0x40800000, RZ ;  /* 0x4080000029097810 */ /* 0x000fe20007ffe1ff */
[----:B------:R-:W-:Y:S06]  /*28d0*/  @!P3 BRA `(.L_x_43) ;  /* 0x000000000014b947 */ /* 0x000fec0003800000 */
[----:B------:R-:W-:-:S13]  /*28e0*/  ISETP.GE.AND P3, PT, R5, -0x407fffff, PT ;  /* 0xbf8000010500780c */ /* 0x000fda0003f66270 */
[----:B------:R-:W-:-:S05]  /*28f0*/  @P3 MOV R10, 0x7f800000 ;  /* 0x7f800000000a3802 */ /* 0x000fca0000000f00 */
[C---:B------:R-:W-:Y:S01]  /*2900*/  @P3 FFMA.FTZ R38, R5.reuse, R10, +INF ;  /* 0x7f80000005263423 */ /* 0x040fe2000001000a */
[----:B------:R-:W-:-:S04]  /*2910*/  FSETP.NEU.AND P3, PT, R5, RZ, PT ;  /* 0x000000ff0500720b */ /* 0x000fc80003f6d000 */
[----:B------:R-:W-:-:S09]  /*2920*/  FSEL R38, R38, -RZ, P3 ;  /* 0x800000ff26267208 */ /* 0x000fd20001800000 */
.L_x_43:
[----:B------:R-:W-:Y:S05]  /*2930*/  BSYNC B0 ;  /* 0x0000000000007941 */ /* 0x000fea0003800000 */
.L_x_42:
[----:B------:R-:W-:Y:S04]  /*2940*/  BSSY B0, `(.L_x_44) ;  /* 0x0000007000007945 */ /* 0x000fe80003800000 */
[----:B------:R-:W-:Y:S05]  /*2950*/  @!P2 BRA `(.L_x_45) ;  /* 0x000000000014a947 */ /* 0x000fea0003800000 */
[C---:B------:R-:W-:Y:S02]  /*2960*/  ISETP.GE.AND P2, PT, R32.reuse, -0x407fffff, PT ;  /* 0xbf8000012000780c */ /* 0x040fe40003f46270 */
[----:B------:R-:W-:-:S11]  /*2970*/  FSETP.NEU.AND P3, PT, R32, RZ, PT ;  /* 0x000000ff2000720b */ /* 0x000fd60003f6d000 */
[----:B------:R-:W-:-:S05]  /*2980*/  @P2 MOV R5, 0x7f800000 ;  /* 0x7f80000000052802 */ /* 0x000fca0000000f00 */
[----:B------:R-:W-:-:S05]  /*2990*/  @P2 FFMA.FTZ R7, R32, R5, +INF ;  /* 0x7f80000020072423 */ /* 0x000fca0000010005 */
[----:B------:R-:W-:-:S07]  /*29a0*/  FSEL R7, R7, -RZ, P3 ;  /* 0x800000ff07077208 */ /* 0x000fce0001800000 */
.L_x_45:
[----:B------:R-:W-:Y:S05]  /*29b0*/  BSYNC B0 ;  /* 0x0000000000007941 */ /* 0x000fea0003800000 */
.L_x_44:
[----:B------:R-:W-:Y:S01]  /*29c0*/  IADD3 R32, R0, -R41, RZ ;  /* 0x8000002900207210 */ /* 0x000fe20007ffe0ff */
[----:B------:R-:W-:Y:S01]  /*29d0*/  FFMA.FTZ R43, R9, 0.25, -R4 ;  /* 0x3e800000092b7823 */ /* 0x000fe20000010804 */
[----:B------:R-:W-:Y:S01]  /*29e0*/  ISETP.GE.U32.AND P2, PT, R39, 0x7f800000, PT ;  /* 0x7f8000002700780c */ /* 0x000fe20003f46070 */
[----:B------:R-:W-:Y:S01]  /*29f0*/  FMUL R9, R31, 1.4426950216293334961 ;  /* 0x3fb8aa3b1f097820 */ /* 0x000fe20000400000 */
[----:B------:R-:W-:Y:S01]  /*2a00*/  LOP3.LUT R5, R8, 0xff800000, RZ, 0xc0, !PT ;  /* 0xff80000008057812 */ /* 0x000fe200078ec0ff */
[----:B------:R-:W-:Y:S01]  /*2a10*/  FADD R32, R32, R43 ;  /* 0x0000002b20207221 */ /* 0x000fe20000000000 */
[----:B------:R-:W-:Y:S02]  /*2a20*/  BSSY B0, `(.L_x_46) ;  /* 0x000000f000007945 */ /* 0x000fe40003800000 */
[----:B------:R-:W-:Y:S01]  /*2a30*/  IADD3 R45, -R5, 0x40800000, RZ ;  /* 0x40800000052d7810 */ /* 0x000fe20007ffe1ff */
[----:B------:R-:W-:Y:S01]  /*2a40*/  FFMA.FTZ R43, R32, -R33, 0.10546888411045074463 ;  /* 0x3dd80012202b7423 */ /* 0x000fe20000010821 */
[----:B------:R-:W-:-:S02]  /*2a50*/  IADD3 R8, R36, -R5, RZ ;  /* 0x8000000524087210 */ /* 0x000fc40007ffe0ff */
[----:B------:R-:W-:Y:S01]  /*2a60*/  FSETP.GEU.AND P3, PT, R9, -126, PT ;  /* 0xc2fc00000900780b */ /* 0x000fe20003f6e000 */
[----:B------:R-:W-:Y:S01]  /*2a70*/  FFMA.FTZ R45, R45, 0.25, -R4 ;  /* 0x3e8000002d2d7823 */ /* 0x000fe20000010804 */
[----:B------:R-:W-:-:S03]  /*2a80*/  FFMA.FTZ R43, R32, R43, -0.13229703903198242188 ;  /* 0xbe0778e0202b7423 */ /* 0x000fc6000001002b */
[----:B------:R-:W-:Y:S01]  /*2a90*/  FADD R8, R8, R45 ;  /* 0x0000002d08087221 */ /* 0x000fe20000000000 */
[----:B------:R-:W-:Y:S01]  /*2aa0*/  FFMA.FTZ R43, R32, R43, 0.14491446316242218018 ;  /* 0x3e146475202b7423 */ /* 0x000fe2000001002b */
[----:B------:R-:W-:Y:S06]  /*2ab0*/  @!P2 BRA `(.L_x_47) ;  /* 0x000000000014a947 */ /* 0x000fec0003800000 */
[----:B------:R-:W-:-:S13]  /*2ac0*/  ISETP.GE.AND P2, PT, R39, -0x407fffff, PT ;  /* 0xbf8000012700780c */ /* 0x000fda0003f46270 */
[----:B------:R-:W-:-:S05]  /*2ad0*/  @P2 MOV R10, 0x7f800000 ;  /* 0x7f800000000a2802 */ /* 0x000fca0000000f00 */
[C---:B------:R-:W-:Y:S01]  /*2ae0*/  @P2 FFMA.FTZ R6, R39.reuse, R10, +INF ;  /* 0x7f80000027062423 */ /* 0x040fe2000001000a */
[----:B------:R-:W-:-:S04]  /*2af0*/  FSETP.NEU.AND P2, PT, R39, RZ, PT ;  /* 0x000000ff2700720b */ /* 0x000fc80003f4d000 */
[----:B------:R-:W-:-:S09]  /*2b00*/  FSEL R6, R6, -RZ, P2 ;  /* 0x800000ff06067208 */ /* 0x000fd20001000000 */
.L_x_47:
[----:B------:R-:W-:Y:S05]  /*2b10*/  BSYNC B0 ;  /* 0x0000000000007941 */ /* 0x000fea0003800000 */
.L_x_46:
[----:B------:R-:W-:Y:S01]  /*2b20*/  @!P3 FMUL R9, R9, 0.5 ;  /* 0x3f0000000909b820 */ /* 0x000fe20000400000 */
[----:B------:R-:W-:Y:S01]  /*2b30*/  FFMA.FTZ R43, R32, R43, -0.16641564667224884033 ;  /* 0xbe2a68dd202b7423 */ /* 0x000fe2000001002b */
[----:B------:R-:W-:Y:S01]  /*2b40*/  FFMA.FTZ R39, R8, -R33, 0.10546888411045074463 ;  /* 0x3dd8001208277423 */ /* 0x000fe20000010821 */
[----:B------:R-:W-:Y:S01]  /*2b50*/  ISETP.GE.U32.AND P5, PT, R0, 0x7f800000, PT ;  /* 0x7f8000000000780c */ /* 0x000fe20003fa6070 */
[----:B------:R-:W1:Y:S01]  /*2b60*/  MUFU.EX2 R10, R9 ;  /* 0x00000009000a7308 */ /* 0x000e620000000800 */
[----:B------:R-:W-:Y:S01]  /*2b70*/  FFMA.FTZ R43, R32, R43, 0.19988867640495300293 ;  /* 0x3e4caf9e202b7423 */ /* 0x000fe2000001002b */
[----:B------:R-:W-:Y:S01]  /*2b80*/  FFMA.FTZ R39, R8, R39, -0.13229703903198242188 ;  /* 0xbe0778e008277423 */ /* 0x000fe20000010027 */
[----:B------:R-:W-:Y:S01]  /*2b90*/  I2FP.F32.S32 R41, R41 ;  /* 0x0000002900297245 */ /* 0x000fe20000201400 */
[----:B------:R-:W-:Y:S01]  /*2ba0*/  BSSY B0, `(.L_x_48) ;  /* 0x000004c000007945 */ /* 0x000fe20003800000 */
[----:B------:R-:W-:Y:S01]  /*2bb0*/  FFMA.FTZ R43, R32, R43, -0.25000196695327758789 ;  /* 0xbe800042202b7423 */ /* 0x000fe2000001002b */
[----:B------:R-:W-:Y:S01]  /*2bc0*/  FFMA.FTZ R39, R8, R39, 0.14491446316242218018 ;  /* 0x3e14647508277423 */ /* 0x000fe20000010027 */
[----:B------:R-:W-:-:S02]  /*2bd0*/  ISETP.GE.U32.AND P2, PT, R36, 0x7f800000, PT ;  /* 0x7f8000002400780c */ /* 0x000fc40003f46070 */
[----:B------:R-:W-:Y:S01]  /*2be0*/  FFMA.FTZ R43, R32, R43, 0.33333510160446166992 ;  /* 0x3eaaaae6202b7423 */ /* 0x000fe2000001002b */
[----:B------:R-:W-:-:S03]  /*2bf0*/  FFMA.FTZ R39, R8, R39, -0.16641564667224884033 ;  /* 0xbe2a68dd08277423 */ /* 0x000fc60000010027 */
[----:B------:R-:W-:Y:S01]  /*2c00*/  FFMA.FTZ R43, R32, R43, -0.5 ;  /* 0xbf000000202b7423 */ /* 0x000fe2000001002b */
[----:B------:R-:W-:Y:S01]  /*2c10*/  FFMA.FTZ R45, R8, R39, 0.19988867640495300293 ;  /* 0x3e4caf9e082d7423 */ /* 0x000fe20000010027 */
[----:B-1----:R-:W-:Y:S02]  /*2c20*/  @!P3 FMUL R10, R10, R10 ;  /* 0x0000000a0a0ab220 */ /* 0x002fe40000400000 */
[----:B------:R-:W-:Y:S01]  /*2c30*/  FMUL R39, R32, R43 ;  /* 0x0000002b20277220 */ /* 0x000fe20000400000 */
[----:B------:R-:W-:Y:S01]  /*2c40*/  FFMA.FTZ R45, R8, R45, -0.25000196695327758789 ;  /* 0xbe800042082d7423 */ /* 0x000fe2000001002d */
[C---:B------:R-:W-:Y:S01]  /*2c50*/  FADD.FTZ.RZ R9, R10.reuse, 1 ;  /* 0x3f8000000a097421 */ /* 0x040fe2000001c000 */
[----:B------:R-:W-:Y:S01]  /*2c60*/  ISETP.GE.U32.AND P3, PT, R10, 0x7f800000, PT ;  /* 0x7f8000000a00780c */ /* 0x000fe20003f66070 */
[----:B------:R-:W-:Y:S01]  /*2c70*/  FFMA.FTZ R39, R32, R39, R32 ;  /* 0x0000002720277223 */ /* 0x000fe20000010020 */
[----:B------:R-:W-:Y:S01]  /*2c80*/  SEL R32, R11, RZ, P1 ;  /* 0x000000ff0b207207 */ /* 0x000fe20000800000 */
[----:B------:R-:W-:Y:S01]  /*2c90*/  FFMA.FTZ R45, R8, R45, 0.33333510160446166992 ;  /* 0x3eaaaae6082d7423 */ /* 0x000fe2000001002d */
[----:B------:R-:W-:-:S03]  /*2ca0*/  IADD3 R9, R9, -0x3f400000, RZ ;  /* 0xc0c0000009097810 */ /* 0x000fc60007ffe0ff */
[----:B------:R-:W-:Y:S01]  /*2cb0*/  FFMA.FTZ R45, R8, R45, -0.5 ;  /* 0xbf000000082d7423 */ /* 0x000fe2000001002d */
[----:B------:R-:W-:-:S03]  /*2cc0*/  LOP3.LUT R9, R9, 0xff800000, RZ, 0xc0, !PT ;  /* 0xff80000009097812 */ /* 0x000fc600078ec0ff */
[C---:B------:R-:W-:Y:S01]  /*2cd0*/  FMUL R45, R8.reuse, R45 ;  /* 0x0000002d082d7220 */ /* 0x040fe20000400000 */
[----:B------:R-:W-:Y:S02]  /*2ce0*/  IADD3 R43, -R9, 0x40800000, RZ ;  /* 0x40800000092b7810 */ /* 0x000fe40007ffe1ff */
[----:B------:R-:W-:Y:S01]  /*2cf0*/  IADD3 R42, R10, -R9, RZ ;  /* 0x800000090a2a7210 */ /* 0x000fe20007ffe0ff */
[----:B------:R-:W-:Y:S01]  /*2d00*/  FFMA.FTZ R8, R8, R45, R8 ;  /* 0x0000002d08087223 */ /* 0x000fe20000010008 */
[----:B------:R-:W-:Y:S01]  /*2d10*/  I2FP.F32.S32 R9, R9 ;  /* 0x0000000900097245 */ /* 0x000fe20000201400 */
[----:B------:R-:W-:-:S04]  /*2d20*/  FFMA.FTZ R43, R43, 0.25, -R4 ;  /* 0x3e8000002b2b7823 */ /* 0x000fc80000010804 */
[----:B------:R-:W-:Y:S01]  /*2d30*/  FADD R42, R42, R43 ;  /* 0x0000002b2a2a7221 */ /* 0x000fe20000000000 */
[----:B------:R-:W-:-:S03]  /*2d40*/  FMUL R43, R32, 1.4426950216293334961 ;  /* 0x3fb8aa3b202b7820 */ /* 0x000fc60000400000 */
[C---:B------:R-:W-:Y:S02]  /*2d50*/  FFMA.FTZ R11, R42.reuse, -R33, 0.10546888411045074463 ;  /* 0x3dd800122a0b7423 */ /* 0x040fe40000010821 */
[----:B------:R-:W-:Y:S02]  /*2d60*/  FSETP.GEU.AND P1, PT, R43, -126, PT ;  /* 0xc2fc00002b00780b */ /* 0x000fe40003f2e000 */
[----:B------:R-:W-:-:S04]  /*2d70*/  FFMA.FTZ R11, R42, R11, -0.13229703903198242188 ;  /* 0xbe0778e02a0b7423 */ /* 0x000fc8000001000b */
[----:B------:R-:W-:-:S04]  /*2d80*/  FFMA.FTZ R11, R42, R11, 0.14491446316242218018 ;  /* 0x3e1464752a0b7423 */ /* 0x000fc8000001000b */
[----:B------:R-:W-:-:S03]  /*2d90*/  FFMA.FTZ R11, R42, R11, -0.16641564667224884033 ;  /* 0xbe2a68dd2a0b7423 */ /* 0x000fc6000001000b */
[----:B------:R-:W-:Y:S01]  /*2da0*/  @!P1 FMUL R43, R43, 0.5 ;  /* 0x3f0000002b2b9820 */ /* 0x000fe20000400000 */
[----:B------:R-:W-:-:S03]  /*2db0*/  FFMA.FTZ R45, R42, R11, 0.19988867640495300293 ;  /* 0x3e4caf9e2a2d7423 */ /* 0x000fc6000001000b */
[----:B------:R-:W1:Y:S01]  /*2dc0*/  MUFU.EX2 R11, R43 ;  /* 0x0000002b000b7308 */ /* 0x000e620000000800 */
[----:B------:R-:W-:-:S04]  /*2dd0*/  FFMA.FTZ R45, R42, R45, -0.25000196695327758789 ;  /* 0xbe8000422a2d7423 */ /* 0x000fc8000001002d */
[----:B------:R-:W-:-:S04]  /*2de0*/  FFMA.FTZ R45, R42, R45, 0.33333510160446166992 ;  /* 0x3eaaaae62a2d7423 */ /* 0x000fc8000001002d */
[----:B------:R-:W-:-:S04]  /*2df0*/  FFMA.FTZ R45, R42, R45, -0.5 ;  /* 0xbf0000002a2d7423 */ /* 0x000fc8000001002d */
[----:B------:R-:W-:Y:S01]  /*2e00*/  FMUL R45, R42, R45 ;  /* 0x0000002d2a2d7220 */ /* 0x000fe20000400000 */
[----:B-1----:R-:W-:Y:S01]  /*2e10*/  @!P1 FMUL R11, R11, R11 ;  /* 0x0000000b0b0b9220 */ /* 0x002fe20000400000 */
[----:B------:R-:W-:Y:S02]  /*2e20*/  FSETP.GT.AND P1, PT, R22, 20, PT ;  /* 0x41a000001600780b */ /* 0x000fe40003f24000 */
[----:B------:R-:W-:Y:S01]  /*2e30*/  FFMA.FTZ R42, R42, R45, R42 ;  /* 0x0000002d2a2a7223 */ /* 0x000fe2000001002a */
[C---:B------:R-:W-:Y:S01]  /*2e40*/  FADD.FTZ.RZ R40, R11.reuse, 1 ;  /* 0x3f8000000b287421 */ /* 0x040fe2000001c000 */
[----:B------:R-:W-:-:S04]  /*2e50*/  ISETP.GE.U32.AND P4, PT, R11, 0x7f800000, PT ;  /* 0x7f8000000b00780c */ /* 0x000fc80003f86070 */
[----:B------:R-:W-:-:S04]  /*2e60*/  IADD3 R40, R40, -0x3f400000, RZ ;  /* 0xc0c0000028287810 */ /* 0x000fc80007ffe0ff */
[----:B------:R-:W-:-:S04]  /*2e70*/  LOP3.LUT R40, R40, 0xff800000, RZ, 0xc0, !PT ;  /* 0xff80000028287812 */ /* 0x000fc800078ec0ff */
[----:B------:R-:W-:Y:S02]  /*2e80*/  IADD3 R45, -R40, 0x40800000, RZ ;  /* 0x40800000282d7810 */ /* 0x000fe40007ffe1ff */
[----:B------:R-:W-:Y:S02]  /*2e90*/  IADD3 R44, R11, -R40, RZ ;  /* 0x800000280b2c7210 */ /* 0x000fe40007ffe0ff */
[----:B------:R-:W-:Y:S01]  /*2ea0*/  I2FP.F32.S32 R40, R40 ;  /* 0x0000002800287245 */ /* 0x000fe20000201400 */
[----:B------:R-:W-:-:S04]  /*2eb0*/  FFMA.FTZ R45, R45, 0.25, -R4 ;  /* 0x3e8000002d2d7823 */ /* 0x000fc80000010804 */
[----:B------:R-:W-:-:S04]  /*2ec0*/  FADD R44, R44, R45 ;  /* 0x0000002d2c2c7221 */ /* 0x000fc80000000000 */
[----:B------:R-:W-:-:S04]  /*2ed0*/  FFMA.FTZ R33, R44, -R33, 0.10546888411045074463 ;  /* 0x3dd800122c217423 */ /* 0x000fc80000010821 */
[----:B------:R-:W-:-:S04]  /*2ee0*/  FFMA.FTZ R33, R44, R33, -0.13229703903198242188 ;  /* 0xbe0778e02c217423 */ /* 0x000fc80000010021 */
[----:B------:R-:W-:-:S04]  /*2ef0*/  FFMA.FTZ R33, R44, R33, 0.14491446316242218018 ;  /* 0x3e1464752c217423 */ /* 0x000fc80000010021 */
[----:B------:R-:W-:-:S04]  /*2f00*/  FFMA.FTZ R33, R44, R33, -0.16641564667224884033 ;  /* 0xbe2a68dd2c217423 */ /* 0x000fc80000010021 */
[----:B------:R-:W-:-:S04]  /*2f10*/  FFMA.FTZ R33, R44, R33, 0.19988867640495300293 ;  /* 0x3e4caf9e2c217423 */ /* 0x000fc80000010021 */
[----:B------:R-:W-:-:S04]  /*2f20*/  FFMA.FTZ R33, R44, R33, -0.25000196695327758789 ;  /* 0xbe8000422c217423 */ /* 0x000fc80000010021 */
[----:B------:R-:W-:-:S04]  /*2f30*/  FFMA.FTZ R33, R44, R33, 0.33333510160446166992 ;  /* 0x3eaaaae62c217423 */ /* 0x000fc80000010021 */
[----:B------:R-:W-:Y:S01]  /*2f40*/  FFMA.FTZ R43, R44, R33, -0.5 ;  /* 0xbf0000002c2b7423 */ /* 0x000fe20000010021 */
[----:B------:R-:W-:-:S03]  /*2f50*/  I2FP.F32.S32 R33, R5 ;  /* 0x0000000500217245 */ /* 0x000fc60000201400 */
[C---:B------:R-:W-:Y:S01]  /*2f60*/  FMUL R5, R44.reuse, R43 ;  /* 0x0000002b2c057220 */ /* 0x040fe20000400000 */
[----:B------:R-:W-:Y:S01]  /*2f70*/  FMUL R43, R9, 1.1920928955078125e-07 ;  /* 0x34000000092b7820 */ /* 0x000fe20000400000 */
[----:B------:R-:W-:Y:S02]  /*2f80*/  FMUL R33, R33, 1.1920928955078125e-07 ;  /* 0x3400000021217820 */ /* 0x000fe40000400000 */
[----:B------:R-:W-:Y:S02]  /*2f90*/  FFMA.FTZ R5, R44, R5, R44 ;  /* 0x000000052c057223 */ /* 0x000fe4000001002c */
[----:B------:R-:W-:Y:S01]  /*2fa0*/  FFMA.FTZ R9, R33, 0.69314718246459960938, R8 ;  /* 0x3f31721821097823 */ /* 0x000fe20000010008 */
[----:B------:R-:W-:Y:S01]  /*2fb0*/  FFMA.FTZ R8, R43, 0.69314718246459960938, R42 ;  /* 0x3f3172182b087823 */ /* 0x000fe2000001002a */
[----:B------:R-:W-:Y:S01]  /*2fc0*/  FMUL R42, R40, 1.1920928955078125e-07 ;  /* 0x34000000282a7820 */ /* 0x000fe20000400000 */
[----:B------:R-:W-:-:S03]  /*2fd0*/  FMUL R40, R41, 1.1920928955078125e-07 ;  /* 0x3400000029287820 */ /* 0x000fc60000400000 */
[----:B------:R-:W-:Y:S01]  /*2fe0*/  FFMA.FTZ R5, R42, 0.69314718246459960938, R5 ;  /* 0x3f3172182a057823 */ /* 0x000fe20000010005 */
[----:B------:R-:W-:Y:S01]  /*2ff0*/  FFMA.FTZ R40, R40, 0.69314718246459960938, R39 ;  /* 0x3f31721828287823 */ /* 0x000fe20000010027 */
[----:B------:R-:W-:Y:S06]  /*3000*/  @!P5 BRA `(.L_x_49) ;  /* 0x000000000014d947 */ /* 0x000fec0003800000 */
[C---:B------:R-:W-:Y:S02]  /*3010*/  ISETP.GE.AND P5, PT, R0.reuse, -0x407fffff, PT ;  /* 0xbf8000010000780c */ /* 0x040fe40003fa6270 */
[----:B------:R-:W-:-:S11]  /*3020*/  FSETP.NEU.AND P6, PT, R0, RZ, PT ;  /* 0x000000ff0000720b */ /* 0x000fd60003fcd000 */
[----:B------:R-:W-:-:S05]  /*3030*/  @P5 MOV R33, 0x7f800000 ;  /* 0x7f80000000215802 */ /* 0x000fca0000000f00 */
[----:B------:R-:W-:-:S05]  /*3040*/  @P5 FFMA.FTZ R40, R0, R33, +INF ;  /* 0x7f80000000285423 */ /* 0x000fca0000010021 */
[----:B------:R-:W-:-:S07]  /*3050*/  FSEL R40, R40, -RZ, P6 ;  /* 0x800000ff28287208 */ /* 0x000fce0003000000 */
.L_x_49:
[----:B------:R-:W-:Y:S05]  /*3060*/  BSYNC B0 ;  /* 0x0000000000007941 */ /* 0x000fea0003800000 */
.L_x_48:
[----:B------:R-:W-:Y:S04]  /*3070*/  BSSY B0, `(.L_x_50) ;  /* 0x0000007000007945 */ /* 0x000fe80003800000 */
[----:B------:R-:W-:Y:S05]  /*3080*/  @!P2 BRA `(.L_x_51) ;  /* 0x000000000014a947 */ /* 0x000fea0003800000 */
[C---:B------:R-:W-:Y:S02]  /*3090*/  ISETP.GE.AND P2, PT, R36.reuse, -0x407fffff, PT ;  /* 0xbf8000012400780c */ /* 0x040fe40003f46270 */
[----:B------:R-:W-:-:S11]  /*30a0*/  FSETP.NEU.AND P5, PT, R36, RZ, PT ;  /* 0x000000ff2400720b */ /* 0x000fd60003fad000 */
[----:B------:R-:W-:-:S05]  /*30b0*/  @P2 MOV R33, 0x7f800000 ;  /* 0x7f80000000212802 */ /* 0x000fca0000000f00 */
[----:B------:R-:W-:-:S05]  /*30c0*/  @P2 FFMA.FTZ R9, R36, R33, +INF ;  /* 0x7f80000024092423 */ /* 0x000fca0000010021 */
[----:B------:R-:W-:-:S07]  /*30d0*/  FSEL R9, R9, -RZ, P5 ;  /* 0x800000ff09097208 */ /* 0x000fce0002800000 */
.L_x_51:
[----:B------:R-:W-:Y:S05]  /*30e0*/  BSYNC B0 ;  /* 0x0000000000007941 */ /* 0x000fea0003800000 */
.L_x_50:
[----:B------:R-:W-:Y:S04]  /*30f0*/  BSSY B0, `(.L_x_52) ;  /* 0x0000007000007945 */ /* 0x000fe80003800000 */
[----:B------:R-:W-:Y:S05]  /*3100*/  @!P3 BRA `(.L_x_53) ;  /* 0x000000000014b947 */ /* 0x000fea0003800000 */
[C---:B------:R-:W-:Y:S02]  /*3110*/  ISETP.GE.AND P2, PT, R10.reuse, -0x407fffff, PT ;  /* 0xbf8000010a00780c */ /* 0x040fe40003f46270 */
[----:B------:R-:W-:-:S11]  /*3120*/  FSETP.NEU.AND P3, PT, R10, RZ, PT ;  /* 0x000000ff0a00720b */ /* 0x000fd60003f6d000 */
[----:B------:R-:W-:-:S05]  /*3130*/  @P2 MOV R33, 0x7f800000 ;  /* 0x7f80000000212802 */ /* 0x000fca0000000f00 */
[----:B------:R-:W-:-:S05]  /*3140*/  @P2 FFMA.FTZ R8, R10, R33, +INF ;  /* 0x7f8000000a082423 */ /* 0x000fca0000010021 */
[----:B------:R-:W-:-:S07]  /*3150*/  FSEL R8, R8, -RZ, P3 ;  /* 0x800000ff08087208 */ /* 0x000fce0001800000 */
.L_x_53:
[----:B------:R-:W-:Y:S05]  /*3160*/  BSYNC B0 ;  /* 0x0000000000007941 */ /* 0x000fea0003800000 */
.L_x_52:
[----:B------:R-:W-:Y:S04]  /*3170*/  BSSY B0, `(.L_x_54) ;  /* 0x0000007000007945 */ /* 0x000fe80003800000 */
[----:B------:R-:W-:Y:S05]  /*3180*/  @!P4 BRA `(.L_x_55) ;  /* 0x000000000014c947 */ /* 0x000fea0003800000 */
[C---:B------:R-:W-:Y:S02]  /*3190*/  ISETP.GE.AND P2, PT, R11.reuse, -0x407fffff, PT ;  /* 0xbf8000010b00780c */ /* 0x040fe40003f46270 */
[----:B------:R-:W-:-:S11]  /*31a0*/  FSETP.NEU.AND P3, PT, R11, RZ, PT ;  /* 0x000000ff0b00720b */ /* 0x000fd60003f6d000 */
[----:B------:R-:W-:-:S05]  /*31b0*/  @P2 MOV R0, 0x7f800000 ;  /* 0x7f80000000002802 */ /* 0x000fca0000000f00 */
[----:B------:R-:W-:-:S05]  /*31c0*/  @P2 FFMA.FTZ R5, R11, R0, +INF ;  /* 0x7f8000000b052423 */ /* 0x000fca0000010000 */
[----:B------:R-:W-:-:S07]  /*31d0*/  FSEL R5, R5, -RZ, P3 ;  /* 0x800000ff05057208 */ /* 0x000fce0001800000 */
.L_x_55:
[----:B------:R-:W-:Y:S05]  /*31e0*/  BSYNC B0 ;  /* 0x0000000000007941 */ /* 0x000fea0003800000 */
.L_x_54:
[----:B------:R-:W-:Y:S01]  /*31f0*/  FSEL R33, R22, R37, P1 ;  /* 0x0000002516217208 */ /* 0x000fe20000800000 */
[----:B------:R-:W-:Y:S01]  /*3200*/  BSSY B0, `(.L_x_56) ;  /* 0x0000017000007945 */ /* 0x000fe20003800000 */
[----:B------:R-:W-:Y:S02]  /*3210*/  FSETP.GT.AND P1, PT, R23, 20, PT ;  /* 0x41a000001700780b */ /* 0x000fe40003f24000 */
[----:B------:R-:W-:Y:S01]  /*3220*/  FSETP.GT.AND P3, PT, R26, 20, PT ;  /* 0x41a000001a00780b */ /* 0x000fe20003f64000 */
[----:B------:R-:W-:Y:S01]  /*3230*/  FADD.FTZ R37, |R33|, -RZ ;  /* 0x800000ff21257221 */ /* 0x000fe20000010200 */
[----:B------:R-:W-:-:S04]  /*3240*/  FSEL R36, R23, R38, P1 ;  /* 0x0000002617247208 */ /* 0x000fc80000800000 */
[----:B------:R-:W-:-:S13]  /*3250*/  FSETP.GE.AND P2, PT, R37, 0.60000002384185791016, PT ;  /* 0x3f19999a2500780b */ /* 0x000fda0003f46000 */
[----:B------:R-:W-:Y:S05]  /*3260*/  @!P2 BRA `(.L_x_57) ;  /* 0x000000000024a947 */ /* 0x000fea0003800000 */
[C---:B------:R-:W-:Y:S01]  /*3270*/  FMUL R0, R37.reuse, 2.8853900432586669922 ;  /* 0x4038aa3b25007820 */ /* 0x040fe20000400000 */
[----:B------:R-:W-:-:S05]  /*3280*/  FSETP.GE.AND P1, PT, R37, 9.010913848876953125, PT ;  /* 0x41102cb42500780b */ /* 0x000fca0003f26000 */
[----:B------:R-:W1:Y:S02]  /*3290*/  MUFU.EX2 R0, R0 ;  /* 0x0000000000007308 */ /* 0x000e640000000800 */
[----:B-1----:R-:W-:-:S06]  /*32a0*/  FADD R10, R0, 1 ;  /* 0x3f800000000a7421 */ /* 0x002fcc0000000000 */
[----:B------:R-:W1:Y:S02]  /*32b0*/  MUFU.RCP R11, R10 ;  /* 0x0000000a000b7308 */ /* 0x000e640000001000 */
[----:B-1----:R-:W-:-:S05]  /*32c0*/  FFMA.FTZ R11, R11, -2, R4 ;  /* 0xc00000000b0b7823 */ /* 0x002fca0000010004 */
[----:B------:R-:W-:-:S04]  /*32d0*/  FSEL R38, R11, 1, !P1 ;  /* 0x3f8000000b267808 */ /* 0x000fc80004800000 */
[----:B------:R-:W-:Y:S01]  /*32e0*/  LOP3.LUT R33, R38, 0x80000000, R33, 0xf8, !PT ;  /* 0x8000000026217812 */ /* 0x000fe200078ef821 */
[----:B------:R-:W-:Y:S06]  /*32f0*/  BRA `(.L_x_58) ;  /* 0x00000000001c7947 */ /* 0x000fec0003800000 */
.L_x_57:
[----:B------:R-:W-:Y:S01]  /*3300*/  HFMA2.MMA R0, -RZ, RZ, 1.125, -9232 ;  /* 0x3c80f082ff007435 */ /* 0x000fe200000001ff */
[----:B------:R-:W-:-:S09]  /*3310*/  FMUL R11, R33, R33 ;  /* 0x00000021210b7220 */ /* 0x000fd20000400000 */
[----:B------:R-:W-:-:S04]  /*3320*/  FFMA.FTZ R0, R11, R0, -0.052303962409496307373 ;  /* 0xbd563cae0b007423 */ /* 0x000fc80000010000 */
[----:B------:R-:W-:-:S04]  /*3330*/  FFMA.FTZ R0, R11, R0, 0.1331529766321182251 ;  /* 0x3e0859410b007423 */ /* 0x000fc80000010000 */
[----:B------:R-:W-:-:S04]  /*3340*/  FFMA.FTZ R0, R11, R0, -0.33332768082618713379 ;  /* 0xbeaaa9ed0b007423 */ /* 0x000fc80000010000 */
[----:B------:R-:W-:-:S04]  /*3350*/  FFMA.FTZ R0, R11, R0, RZ ;  /* 0x000000000b007223 */ /* 0x000fc800000100ff */
[----:B------:R-:W-:-:S07]  /*3360*/  FFMA.FTZ R33, R33, R0, R33 ;  /* 0x0000000021217223 */ /* 0x000fce0000010021 */
.L_x_58:
[----:B------:R-:W-:Y:S05]  /*3370*/  BSYNC B0 ;  /* 0x0000000000007941 */ /* 0x000fea0003800000 */
.L_x_56:
[----:B------:R-:W-:Y:S01]  /*3380*/  FADD.FTZ R11, |R36|, -RZ ;  /* 0x800000ff240b7221 */ /* 0x000fe20000010200 */
[----:B------:R-:W-:Y:S01]  /*3390*/  BSSY B0, `(.L_x_59) ;  /* 0x0000015000007945 */ /* 0x000fe20003800000 */
[----:B------:R-:W-:Y:S02]  /*33a0*/  FSETP.GT.AND P2, PT, R27, 20, PT ;  /* 0x41a000001b00780b */ /* 0x000fe40003f44000 */
[----:B------:R-:W-:Y:S02]  /*33b0*/  FSEL R37, R26, R7, P3 ;  /* 0x000000071a257208 */ /* 0x000fe40001800000 */
        /* <DEDUP_REMOVED lines=11> */
.L_x_60:
[----:B------:R-:W-:Y:S01]  /*3470*/  MOV R0, 0x3c80f082 ;  /* 0x3c80f08200007802 */ /* 0x000fe20000000f00 */
[----:B------:R-:W-:-:S04]  /*3480*/  FMUL R7, R36, R36 ;  /* 0x0000002424077220 */ /* 0x000fc80000400000 */
[----:B------:R-:W-:-:S04]  /*3490*/  FFMA.FTZ R0, R7, R0, -0.052303962409496307373 ;  /* 0xbd563cae07007423 */ /* 0x000fc80000010000 */
[----:B------:R-:W-:-:S04]  /*34a0*/  FFMA.FTZ R0, R7, R0, 0.1331529766321182251 ;  /* 0x3e08594107007423 */ /* 0x000fc80000010000 */
[----:B------:R-:W-:-:S04]  /*34b0*/  FFMA.FTZ R0, R7, R0, -0.33332768082618713379 ;  /* 0xbeaaa9ed07007423 */ /* 0x000fc80000010000 */
[----:B------:R-:W-:-:S04]  /*34c0*/  FFMA.FTZ R7, R7, R0, RZ ;  /* 0x0000000007077223 */ /* 0x000fc800000100ff */
[----:B------:R-:W-:-:S07]  /*34d0*/  FFMA.FTZ R36, R36, R7, R36 ;  /* 0x0000000724247223 */ /* 0x000fce0000010024 */
.L_x_61:
[----:B------:R-:W-:Y:S05]  /*34e0*/  BSYNC B0 ;  /* 0x0000000000007941 */ /* 0x000fea0003800000 */
.L_x_59:
        /* <DEDUP_REMOVED lines=15> */
.L_x_63:
[----:B------:R-:W-:Y:S01]  /*35e0*/  HFMA2.MMA R0, -RZ, RZ, 1.125, -9232 ;  /* 0x3c80f082ff007435 */ /* 0x000fe200000001ff */
[----:B------:R-:W-:-:S09]  /*35f0*/  FMUL R7, R37, R37 ;  /* 0x0000002525077220 */ /* 0x000fd20000400000 */
[----:B------:R-:W-:-:S04]  /*3600*/  FFMA.FTZ R0, R7, R0, -0.052303962409496307373 ;  /* 0xbd563cae07007423 */ /* 0x000fc80000010000 */
[----:B------:R-:W-:-:S04]  /*3610*/  FFMA.FTZ R0, R7, R0, 0.1331529766321182251 ;  /* 0x3e08594107007423 */ /* 0x000fc80000010000 */
[----:B------:R-:W-:-:S04]  /*3620*/  FFMA.FTZ R0, R7, R0, -0.33332768082618713379 ;  /* 0xbeaaa9ed07007423 */ /* 0x000fc80000010000 */
[----:B------:R-:W-:-:S04]  /*3630*/  FFMA.FTZ R0, R7, R0, RZ ;  /* 0x0000000007007223 */ /* 0x000fc800000100ff */
[----:B------:R-:W-:-:S07]  /*3640*/  FFMA.FTZ R37, R37, R0, R37 ;  /* 0x0000000025257223 */ /* 0x000fce0000010025 */
.L_x_64:
[----:B------:R-:W-:Y:S05]  /*3650*/  BSYNC B0 ;  /* 0x0000000000007941 */ /* 0x000fea0003800000 */
.L_x_62:
        /* <DEDUP_REMOVED lines=15> */
.L_x_66:
[----:B------:R-:W-:Y:S01]  /*3750*/  MOV R0, 0x3c80f082 ;  /* 0x3c80f08200007802 */ /* 0x000fe20000000f00 */
[----:B------:R-:W-:-:S04]  /*3760*/  FMUL R7, R38, R38 ;  /* 0x0000002626077220 */ /* 0x000fc80000400000 */
[----:B------:R-:W-:-:S04]  /*3770*/  FFMA.FTZ R0, R7, R0, -0.052303962409496307373 ;  /* 0xbd563cae07007423 */ /* 0x000fc80000010000 */
[----:B------:R-:W-:-:S04]  /*3780*/  FFMA.FTZ R0, R7, R0, 0.1331529766321182251 ;  /* 0x3e08594107007423 */ /* 0x000fc80000010000 */
[----:B------:R-:W-:-:S04]  /*3790*/  FFMA.FTZ R0, R7, R0, -0.33332768082618713379 ;  /* 0xbeaaa9ed07007423 */ /* 0x000fc80000010000 */
[----:B------:R-:W-:-:S04]  /*37a0*/  FFMA.FTZ R7, R7, R0, RZ ;  /* 0x0000000007077223 */ /* 0x000fc800000100ff */
[----:B------:R-:W-:-:S07]  /*37b0*/  FFMA.FTZ R38, R38, R7, R38 ;  /* 0x0000000726267223 */ /* 0x000fce0000010026 */
.L_x_67:
[----:B------:R-:W-:Y:S05]  /*37c0*/  BSYNC B0 ;  /* 0x0000000000007941 */ /* 0x000fea0003800000 */
.L_x_65:
        /* <DEDUP_REMOVED lines=15> */
.L_x_69:
[----:B------:R-:W-:Y:S01]  /*38c0*/  HFMA2.MMA R0, -RZ, RZ, 1.125, -9232 ;  /* 0x3c80f082ff007435 */ /* 0x000fe200000001ff */
[----:B------:R-:W-:-:S09]  /*38d0*/  FMUL R7, R40, R40 ;  /* 0x0000002828077220 */ /* 0x000fd20000400000 */
[----:B------:R-:W-:-:S04]  /*38e0*/  FFMA.FTZ R0, R7, R0, -0.052303962409496307373 ;  /* 0xbd563cae07007423 */ /* 0x000fc80000010000 */
[----:B------:R-:W-:-:S04]  /*38f0*/  FFMA.FTZ R0, R7, R0, 0.1331529766321182251 ;  /* 0x3e08594107007423 */ /* 0x000fc80000010000 */
[----:B------:R-:W-:-:S04]  /*3900*/  FFMA.FTZ R0, R7, R0, -0.33332768082618713379 ;  /* 0xbeaaa9ed07007423 */ /* 0x000fc80000010000 */
[----:B------:R-:W-:-:S04]  /*3910*/  FFMA.FTZ R7, R7, R0, RZ ;  /* 0x0000000007077223 */ /* 0x000fc800000100ff */
[----:B------:R-:W-:-:S07]  /*3920*/  FFMA.FTZ R40, R40, R7, R40 ;  /* 0x0000000728287223 */ /* 0x000fce0000010028 */
.L_x_70:
[----:B------:R-:W-:Y:S05]  /*3930*/  BSYNC B0 ;  /* 0x0000000000007941 */ /* 0x000fea0003800000 */
.L_x_68:
        /* <DEDUP_REMOVED lines=15> */
.L_x_72:
[----:B------:R-:W-:Y:S01]  /*3a30*/  MOV R0, 0x3c80f082 ;  /* 0x3c80f08200007802 */ /* 0x000fe20000000f00 */
[----:B------:R-:W-:-:S04]  /*3a40*/  FMUL R7, R39, R39 ;  /* 0x0000002727077220 */ /* 0x000fc80000400000 */
[----:B------:R-:W-:-:S04]  /*3a50*/  FFMA.FTZ R0, R7, R0, -0.052303962409496307373 ;  /* 0xbd563cae07007423 */ /* 0x000fc80000010000 */
[----:B------:R-:W-:-:S04]  /*3a60*/  FFMA.FTZ R0, R7, R0, 0.1331529766321182251 ;  /* 0x3e08594107007423 */ /* 0x000fc80000010000 */
[----:B------:R-:W-:-:S04]  /*3a70*/  FFMA.FTZ R0, R7, R0, -0.33332768082618713379 ;  /* 0xbeaaa9ed07007423 */ /* 0x000fc80000010000 */
[----:B------:R-:W-:-:S04]  /*3a80*/  FFMA.FTZ R0, R7, R0, RZ ;  /* 0x0000000007007223 */ /* 0x000fc800000100ff */
[----:B------:R-:W-:-:S07]  /*3a90*/  FFMA.FTZ R39, R39, R0, R39 ;  /* 0x0000000027277223 */ /* 0x000fce0000010027 */
.L_x_73:
[----:B------:R-:W-:Y:S05]  /*3aa0*/  BSYNC B0 ;  /* 0x0000000000007941 */ /* 0x000fea0003800000 */
.L_x_71:
[----:B------:R-:W-:Y:S01]  /*3ab0*/  FADD.FTZ R8, |R42|, -RZ ;  /* 0x800000ff2a087221 */ /* 0x000fe20000010200 */
[----:B------:R-:W-:Y:S01]  /*3ac0*/  BSSY B0, `(.L_x_74) ;  /* 0x0000014000007945 */ /* 0x000fe20003800000 */
[----:B------:R-:W-:-:S03]  /*3ad0*/  FSEL R5, R32, R5, P2 ;  /* 0x0000000520057208 */ /* 0x000fc60001000000 */
        /* <DEDUP_REMOVED lines=11> */
.L_x_75:
[----:B------:R-:W-:Y:S01]  /*3b90*/  HFMA2.MMA R0, -RZ, RZ, 1.125, -9232 ;  /* 0x3c80f082ff007435 */ /* 0x000fe200000001ff */
[----:B------:R-:W-:-:S09]  /*3ba0*/  FMUL R7, R42, R42 ;  /* 0x0000002a2a077220 */ /* 0x000fd20000400000 */
[----:B------:R-:W-:-:S04]  /*3bb0*/  FFMA.FTZ R0, R7, R0, -0.052303962409496307373 ;  /* 0xbd563cae07007423 */ /* 0x000fc80000010000 */
[----:B------:R-:W-:-:S04]  /*3bc0*/  FFMA.FTZ R0, R7, R0, 0.1331529766321182251 ;  /* 0x3e08594107007423 */ /* 0x000fc80000010000 */
[----:B------:R-:W-:-:S04]  /*3bd0*/  FFMA.FTZ R0, R7, R0, -0.33332768082618713379 ;  /* 0xbeaaa9ed07007423 */ /* 0x000fc80000010000 */
[----:B------:R-:W-:-:S04]  /*3be0*/  FFMA.FTZ R7, R7, R0, RZ ;  /* 0x0000000007077223 */ /* 0x000fc800000100ff */
[----:B------:R-:W-:-:S07]  /*3bf0*/  FFMA.FTZ R42, R42, R7, R42 ;  /* 0x000000072a2a7223 */ /* 0x000fce000001002a */
.L_x_76:
[----:B------:R-:W-:Y:S05]  /*3c00*/  BSYNC B0 ;  /* 0x0000000000007941 */ /* 0x000fea0003800000 */
.L_x_74:
[----:B------:R-:W-:Y:S01]  /*3c10*/  FADD.FTZ R8, |R5|, -RZ ;  /* 0x800000ff05087221 */ /* 0x000fe20000010200 */
[----:B------:R-:W-:Y:S04]  /*3c20*/  BSSY B0, `(.L_x_77) ;  /* 0x0000013000007945 */ /* 0x000fe80003800000 */
        /* <DEDUP_REMOVED lines=11> */
.L_x_78:
[----:B------:R-:W-:Y:S01]  /*3ce0*/  MOV R0, 0x3c80f082 ;  /* 0x3c80f08200007802 */ /* 0x000fe20000000f00 */
[----:B------:R-:W-:-:S04]  /*3cf0*/  FMUL R7, R5, R5 ;  /* 0x0000000505077220 */ /* 0x000fc80000400000 */
[----:B------:R-:W-:-:S04]  /*3d00*/  FFMA.FTZ R0, R7, R0, -0.052303962409496307373 ;  /* 0xbd563cae07007423 */ /* 0x000fc80000010000 */
[----:B------:R-:W-:-:S04]  /*3d10*/  FFMA.FTZ R0, R7, R0, 0.1331529766321182251 ;  /* 0x3e08594107007423 */ /* 0x000fc80000010000 */
[----:B------:R-:W-:-:S04]  /*3d20*/  FFMA.FTZ R0, R7, R0, -0.33332768082618713379 ;  /* 0xbeaaa9ed07007423 */ /* 0x000fc80000010000 */
[----:B------:R-:W-:-:S04]  /*3d30*/  FFMA.FTZ R0, R7, R0, RZ ;  /* 0x0000000007007223 */ /* 0x000fc800000100ff */
[----:B------:R-:W-:-:S07]  /*3d40*/  FFMA.FTZ R41, R5, R0, R5 ;  /* 0x0000000005297223 */ /* 0x000fce0000010005 */
.L_x_79:
[----:B------:R-:W-:Y:S05]  /*3d50*/  BSYNC B0 ;  /* 0x0000000000007941 */ /* 0x000fea0003800000 */
.L_x_77:
[----:B------:R-:W0:Y:S01]  /*3d60*/  LDC.64 R4, c[0x0][0x220] ;  /* 0x00008800ff047b82 */ /* 0x000e220000000a00 */
[----:B------:R-:W-:Y:S01]  /*3d70*/  FMUL R6, R21, R34 ;  /* 0x0000002215067220 */ /* 0x000fe20000400000 */
[----:B------:R-:W-:Y:S01]  /*3d80*/  FMUL R7, R24, R35 ;  /* 0x0000002318077220 */ /* 0x000fe20000400000 */
[----:B------:R-:W-:Y:S01]  /*3d90*/  FMUL R8, R16, R13 ;  /* 0x0000000d10087220 */ /* 0x000fe20000400000 */
[----:B------:R-:W-:Y:S01]  /*3da0*/  FMUL R9, R12, R15 ;  /* 0x0000000f0c097220 */ /* 0x000fe20000400000 */
[----:B------:R-:W-:Y:S01]  /*3db0*/  FMUL R10, R3, R14 ;  /* 0x0000000e030a7220 */ /* 0x000fe20000400000 */
[----:B------:R-:W-:Y:S01]  /*3dc0*/  FMUL R11, R2, R17 ;  /* 0x00000011020b7220 */ /* 0x000fe20000400000 */
[----:B------:R-:W-:Y:S01]  /*3dd0*/  @P0 FMUL R8, R22, R33 ;  /* 0x0000002116080220 */ /* 0x000fe20000400000 */
[----:B------:R-:W-:Y:S01]  /*3de0*/  @P0 FMUL R9, R23, R36 ;  /* 0x0000002417090220 */ /* 0x000fe20000400000 */
[----:B------:R-:W-:Y:S01]  /*3df0*/  @P0 FMUL R10, R26, R37 ;  /* 0x000000251a0a0220 */ /* 0x000fe20000400000 */
[----:B------:R-:W-:Y:S01]  /*3e00*/  @P0 FMUL R11, R27, R38 ;  /* 0x000000261b0b0220 */ /* 0x000fe20000400000 */
[----:B------:R-:W-:Y:S01]  /*3e10*/  @P0 FMUL R6, R31, R42 ;  /* 0x0000002a1f060220 */ /* 0x000fe20000400000 */
[----:B------:R-:W-:Y:S01]  /*3e20*/  @P0 FMUL R7, R32, R41 ;  /* 0x0000002920070220 */ /* 0x000fe20000400000 */
[----:B0-----:R-:W-:-:S04]  /*3e30*/  IMAD.WIDE R20, R20, 0x4, R4 ;  /* 0x0000000414147825 */ /* 0x001fc800078e0204 */
[----:B------:R-:W-:Y:S01]  /*3e40*/  FMUL R5, R19, R28 ;  /* 0x0000001c13057220 */ /* 0x000fe20000400000 */
[----:B------:R-:W-:Y:S01]  /*3e50*/  FMUL R4, R18, R25 ;  /* 0x0000001912047220 */ /* 0x000fe20000400000 */
[----:B------:R-:W-:Y:S01]  /*3e60*/  @P0 FMUL R4, R29, R40 ;  /* 0x000000281d040220 */ /* 0x000fe20000400000 */
[----:B------:R-:W-:Y:S01]  /*3e70*/  @P0 FMUL R5, R30, R39 ;  /* 0x000000271e050220 */ /* 0x000fe20000400000 */
[----:B------:R-:W-:Y:S04]  /*3e80*/  STG.E.128 desc[UR4][R20.64], R8 ;  /* 0x0000000814007986 */ /* 0x000fe8000c101d04 */
[----:B------:R-:W-:Y:S01]  /*3e90*/  STG.E.128 desc[UR4][R20.64+0x800], R4 ;  /* 0x0008000414007986 */ /* 0x000fe2000c101d04 */
[----:B------:R-:W-:Y:S05]  /*3ea0*/  EXIT ;  /* 0x000000000000794d */ /* 0x000fea0003800000 */
.L_x_80:
[----:B------:R-:W-:-:S00]  /*3eb0*/  BRA `(.L_x_80) ;  /* 0xfffffffc00fc7947 */ /* 0x000fc0000383ffff */
[----:B------:R-:W-:-:S00]  /*3ec0*/  NOP ;  /* 0x0000000000007918 */ /* 0x000fc00000000000 */
        /* <DEDUP_REMOVED lines=11> */
.L_x_81:


//--------------------- .nv.global.init           --------------------------
	.section	.nv.global.init,"aw",@progbits
.nv.global.init:
	.type		_$_str,@object
	.size		_$_str,(.L_0 - _$_str)
_$_str:
        /*0000*/ 	.byte	0x5f, 0x5f, 0x43, 0x55, 0x44, 0x41, 0x5f, 0x46, 0x54, 0x5a, 0x00
.L_0:


//--------------------- .nv.constant0.triton_poi_fused_cat_8 --------------------------
	.section	.nv.constant0.triton_poi_fused_cat_8,"a",@progbits
	.sectionflags	@""
	.align	4
.nv.constant0.triton_poi_fused_cat_8:
	.zero		556
